	.target	sm_90a

	.elftype	@"ET_EXEC"


//--------------------- .note.nv.tkinfo           --------------------------
	.section	.note.nv.tkinfo,"",@"SHT_NOTE"
	.sectionflags	@"SHF_NOTE_NV_TKINFO"
	.tkinfo
        /*0018*/ 	.word	0x00000002
        /*0030*/ 	.string	""
        /*0030*/ 	.string	"ptxas"
        /*0030*/ 	.string	"Cuda compilation tools, release 13.0, V13.0.88"
        /*0030*/ 	.string	"Build cuda_13.0.r13.0/compiler.36424714_0"
        /*0030*/ 	.string	"-arch sm_90a -m 64 "



//--------------------- .note.nv.cuinfo           --------------------------
	.section	.note.nv.cuinfo,"",@"SHT_NOTE"
	.sectionflags	@"SHF_NOTE_NV_CUINFO"
        /*0018*/ 	.short	0x0002
        /*001a*/ 	.short	0x005a
        /*001c*/ 	.short	0x0082
	.zero		2


//--------------------- .nv.info                  --------------------------
	.section	.nv.info,"",@"SHT_CUDA_INFO"
	.align	4


	//----- nvinfo : EIATTR_REGCOUNT
	.align		4
        /*0000*/ 	.byte	0x04, 0x2f
        /*0002*/ 	.short	(.L_15 - .L_14)
	.align		4
.L_14:
        /*0004*/ 	.word	index@(_ZN7cutlass13device_kernelINS_4fmha6kernel28FmhaKernelTmaWarpSpecializedINS1_10collective30FmhaMainloopTmaWarpSpecializedINS_10bfloat16_tEffN4cute5tupleIJNS7_1CILi128EEENS9_ILi64EEESB_EEENS8_IJiNS9_ILi1EEENS8_IJiiEEEEEESF_SF_NS4_14ResidualFusionEJEEENS4_15FmhaFwdEpilogueIS6_fNS8_IJSB_SB_SB_EEEEENS2_23IndividualTileSchedulerEJEEEEEvNT_6ParamsE)
        /*0008*/ 	.word	0x000000a8


	//----- nvinfo : EIATTR_FRAME_SIZE
	.align		4
.L_15:
        /*000c*/ 	.byte	0x04, 0x11
        /*000e*/ 	.short	(.L_17 - .L_16)
	.align		4
.L_16:
        /*0010*/ 	.word	index@($__internal_0_$__cuda_sm20_rcp_rn_f32_slowpath)
        /*0014*/ 	.word	0x00000000


	//----- nvinfo : EIATTR_FRAME_SIZE
	.align		4
.L_17:
        /*0018*/ 	.byte	0x04, 0x11
        /*001a*/ 	.short	(.L_19 - .L_18)
	.align		4
.L_18:
        /*001c*/ 	.word	index@(_ZN7cutlass13device_kernelINS_4fmha6kernel28FmhaKernelTmaWarpSpecializedINS1_10collective30FmhaMainloopTmaWarpSpecializedINS_10bfloat16_tEffN4cute5tupleIJNS7_1CILi128EEENS9_ILi64EEESB_EEENS8_IJiNS9_ILi1EEENS8_IJiiEEEEEESF_SF_NS4_14ResidualFusionEJEEENS4_15FmhaFwdEpilogueIS6_fNS8_IJSB_SB_SB_EEEEENS2_23IndividualTileSchedulerEJEEEEEvNT_6ParamsE)
        /*0020*/ 	.word	0x00000000


	//----- nvinfo : EIATTR_MIN_STACK_SIZE
	.align		4
.L_19:
        /*0024*/ 	.byte	0x04, 0x12
        /*0026*/ 	.short	(.L_21 - .L_20)
	.align		4
.L_20:
        /*0028*/ 	.word	index@(_ZN7cutlass13device_kernelINS_4fmha6kernel28FmhaKernelTmaWarpSpecializedINS1_10collective30FmhaMainloopTmaWarpSpecializedINS_10bfloat16_tEffN4cute5tupleIJNS7_1CILi128EEENS9_ILi64EEESB_EEENS8_IJiNS9_ILi1EEENS8_IJiiEEEEEESF_SF_NS4_14ResidualFusionEJEEENS4_15FmhaFwdEpilogueIS6_fNS8_IJSB_SB_SB_EEEEENS2_23IndividualTileSchedulerEJEEEEEvNT_6ParamsE)
        /*002c*/ 	.word	0x00000000
.L_21:


//--------------------- .nv.compat                --------------------------
	.section	.nv.compat,"",@"SHT_CUDA_COMPAT_INFO"
	.align	4
        /*0000*/ 	.byte	0x02, 0x09, 0x01, 0x00, 0x02, 0x02, 0x04, 0x00, 0x02, 0x05, 0x05, 0x00, 0x03, 0x07, 0x01, 0x01
        /*0010*/ 	.byte	0x02, 0x03, 0x01, 0x00, 0x02, 0x06, 0x01, 0x00, 0x04, 0x0b, 0x08, 0x00, 0x00, 0x00, 0x00, 0x00
        /*0020*/ 	.byte	0x00, 0x00, 0x00, 0x00


//--------------------- .nv.info._ZN7cutlass13device_kernelINS_4fmha6kernel28FmhaKernelTmaWarpSpecializedINS1_10collective30FmhaMainloopTmaWarpSpecializedINS_10bfloat16_tEffN4cute5tupleIJNS7_1CILi128EEENS9_ILi64EEESB_EEENS8_IJiNS9_ILi1EEENS8_IJiiEEEEEESF_SF_NS4_14ResidualFusionEJEEENS4_15FmhaFwdEpilogueIS6_fNS8_IJSB_SB_SB_EEEEENS2_23IndividualTileSchedulerEJEEEEEvNT_6ParamsE --------------------------
	.section	.nv.info._ZN7cutlass13device_kernelINS_4fmha6kernel28FmhaKernelTmaWarpSpecializedINS1_10collective30FmhaMainloopTmaWarpSpecializedINS_10bfloat16_tEffN4cute5tupleIJNS7_1CILi128EEENS9_ILi64EEESB_EEENS8_IJiNS9_ILi1EEENS8_IJiiEEEEEESF_SF_NS4_14ResidualFusionEJEEENS4_15FmhaFwdEpilogueIS6_fNS8_IJSB_SB_SB_EEEEENS2_23IndividualTileSchedulerEJEEEEEvNT_6ParamsE,"",@"SHT_CUDA_INFO"
	.sectionflags	@""
	.align	4


	//----- nvinfo : EIATTR_CUDA_API_VERSION
	.align		4
        /*0000*/ 	.byte	0x04, 0x37
        /*0002*/ 	.short	(.L_23 - .L_22)
.L_22:
        /*0004*/ 	.word	0x00000082


	//----- nvinfo : EIATTR_KPARAM_INFO
	.align		4
.L_23:
        /*0008*/ 	.byte	0x04, 0x17
        /*000a*/ 	.short	(.L_25 - .L_24)
.L_24:
        /*000c*/ 	.word	0x00000000
        /*0010*/ 	.short	0x0000
        /*0012*/ 	.short	0x0070
        /*0014*/ 	.byte	0x00, 0xf0, 0x01, 0x20


	//----- nvinfo : EIATTR_SPARSE_MMA_MASK
	.align		4
.L_25:
        /*0018*/ 	.byte	0x03, 0x50
        /*001a*/ 	.short	0x0000


	//----- nvinfo : EIATTR_MAXREG_COUNT
	.align		4
        /*001c*/ 	.byte	0x03, 0x1b
        /*001e*/ 	.short	0x00a8


	//----- nvinfo : EIATTR_NUM_BARRIERS
	.align		4
        /*0020*/ 	.byte	0x02, 0x4c
        /*0022*/ 	.byte	0x02
	.zero		1


	//----- nvinfo : EIATTR_EXTERNS
	.align		4
        /*0024*/ 	.byte	0x04, 0x0f
        /*0026*/ 	.short	(.L_27 - .L_26)


	//   ....[0]....
	.align		4
.L_26:
        /*0028*/ 	.word	index@(__assertfail)


	//----- nvinfo : EIATTR_MERCURY_ISA_VERSION
	.align		4
.L_27:
        /*002c*/ 	.byte	0x03, 0x5f
        /*002e*/ 	.short	0x0101


	//----- nvinfo : EIATTR_INT_WARP_WIDE_INSTR_OFFSETS
	.align		4
        /*0030*/ 	.byte	0x04, 0x31
        /*0032*/ 	.short	(.L_29 - .L_28)


	//   ....[0]....
.L_28:
        /*0034*/ 	.word	0x000006f0


	//   ....[1]....
        /*0038*/ 	.word	0x00000700


	//   ....[2]....
        /*003c*/ 	.word	0x00000710


	//   ....[3]....
        /*0040*/ 	.word	0x00000720


	//   ....[4]....
        /*0044*/ 	.word	0x00000790


	//----- nvinfo : EIATTR_COOP_GROUP_MASK_REGIDS
	.align		4
.L_29:
        /*0048*/ 	.byte	0x04, 0x29
        /*004a*/ 	.short	(.L_31 - .L_30)


	//   ....[0]....
.L_30:
        /*004c*/ 	.word	0xffffffff


	//   ....[1]....
        /*0050*/ 	.word	0xffffffff


	//   ....[2]....
        /*0054*/ 	.word	0xffffffff


	//   ....[3]....
        /*0058*/ 	.word	0xffffffff


	//   ....[4]....
        /*005c*/ 	.word	0xffffffff


	//   ....[5]....
        /*0060*/ 	.word	0xffffffff


	//   ....[6]....
        /*0064*/ 	.word	0xffffffff


	//   ....[7]....
        /*0068*/ 	.word	0xffffffff


	//   ....[8]....
        /*006c*/ 	.word	0xffffffff


	//   ....[9]....
        /*0070*/ 	.word	0xffffffff


	//   ....[10]....
        /*0074*/ 	.word	0xffffffff


	//   ....[11]....
        /*0078*/ 	.word	0xffffffff


	//   ....[12]....
        /*007c*/ 	.word	0xffffffff


	//   ....[13]....
        /*0080*/ 	.word	0xffffffff


	//   ....[14]....
        /*0084*/ 	.word	0xffffffff


	//   ....[15]....
        /*0088*/ 	.word	0xffffffff


	//   ....[16]....
        /*008c*/ 	.word	0xffffffff


	//   ....[17]....
        /*0090*/ 	.word	0xffffffff


	//   ....[18]....
        /*0094*/ 	.word	0xffffffff


	//   ....[19]....
        /*0098*/ 	.word	0xffffffff


	//   ....[20]....
        /*009c*/ 	.word	0xffffffff


	//   ....[21]....
        /*00a0*/ 	.word	0xffffffff


	//----- nvinfo : EIATTR_COOP_GROUP_INSTR_OFFSETS
	.align		4
.L_31:
        /*00a4*/ 	.byte	0x04, 0x28
        /*00a6*/ 	.short	(.L_33 - .L_32)


	//   ....[0]....
.L_32:
        /*00a8*/ 	.word	0x00000050


	//   ....[1]....
        /*00ac*/ 	.word	0x00000080


	//   ....[2]....
        /*00b0*/ 	.word	0x000001b0


	//   ....[3]....
        /*00b4*/ 	.word	0x00000370


	//   ....[4]....
        /*00b8*/ 	.word	0x00000530


	//   ....[5]....
        /*00bc*/ 	.word	0x00000690


	//   ....[6]....
        /*00c0*/ 	.word	0x000015d0


	//   ....[7]....
        /*00c4*/ 	.word	0x00001620


	//   ....[8]....
        /*00c8*/ 	.word	0x00001980


	//   ....[9]....
        /*00cc*/ 	.word	0x00001a70


	//   ....[10]....
        /*00d0*/ 	.word	0x00002bb0


	//   ....[11]....
        /*00d4*/ 	.word	0x00002be0


	//   ....[12]....
        /*00d8*/ 	.word	0x00002cd0


	//   ....[13]....
        /*00dc*/ 	.word	0x00002ea0


	//   ....[14]....
        /*00e0*/ 	.word	0x00004800


	//   ....[15]....
        /*00e4*/ 	.word	0x00004860


	//   ....[16]....
        /*00e8*/ 	.word	0x00004b70


	//   ....[17]....
        /*00ec*/ 	.word	0x00004c90


	//   ....[18]....
        /*00f0*/ 	.word	0x00005da0


	//   ....[19]....
        /*00f4*/ 	.word	0x00005de0


	//   ....[20]....
        /*00f8*/ 	.word	0x00005e10


	//   ....[21]....
        /*00fc*/ 	.word	0x00005e30


	//----- nvinfo : EIATTR_REG_RECONFIG
	.align		4
.L_33:
        /*0100*/ 	.byte	0x01, 0x54
	.zero		2


	//----- nvinfo : EIATTR_SYSCALL_OFFSETS
	.align		4
        /*0104*/ 	.byte	0x04, 0x46
        /*0106*/ 	.short	(.L_35 - .L_34)


	//   ....[0]....
.L_34:
        /*0108*/ 	.word	0x00006800


	//   ....[1]....
        /*010c*/ 	.word	0x00006960


	//----- nvinfo : EIATTR_MBARRIER_INSTR_OFFSETS
	.align		4
.L_35:
        /*0110*/ 	.byte	0x04, 0x39
        /*0112*/ 	.short	(.L_37 - .L_36)


	//   ....[0]....
.L_36:
        /*0114*/ 	.word	0x00000320
        /*0118*/ 	.word	0x000000ff
        /*011c*/ 	.word	0x0000e050
        /*0120*/ 	.short	0x0100
        /*0122*/ 	.byte	0x0b
	.zero		1


	//   ....[1]....
        /*0124*/ 	.word	0x00000330
        /*0128*/ 	.word	0x000000ff
        /*012c*/ 	.word	0x0000e060
        /*0130*/ 	.short	0x0100
        /*0132*/ 	.byte	0x0b
	.zero		1


	//   ....[2]....
        /*0134*/ 	.word	0x00000340
        /*0138*/ 	.word	0x000000ff
        /*013c*/ 	.word	0x0000e058
        /*0140*/ 	.short	0x0100
        /*0142*/ 	.byte	0x0b
	.zero		1


	//   ....[3]....
        /*0144*/ 	.word	0x00000350
        /*0148*/ 	.word	0x000000ff
        /*014c*/ 	.word	0x0000e068
        /*0150*/ 	.short	0x0100
        /*0152*/ 	.byte	0x0b
	.zero		1


	//   ....[4]....
        /*0154*/ 	.word	0x00000480
        /*0158*/ 	.word	0x000000ff
        /*015c*/ 	.word	0x0000e000
        /*0160*/ 	.short	0x0100
        /*0162*/ 	.byte	0x0b
	.zero		1


	//   ....[5]....
        /*0164*/ 	.word	0x00000490
        /*0168*/ 	.word	0x000000ff
        /*016c*/ 	.word	0x0000e028
        /*0170*/ 	.short	0x0100
        /*0172*/ 	.byte	0x0b
	.zero		1


	//   ....[6]....
        /*0174*/ 	.word	0x000004a0
        /*0178*/ 	.word	0x000000ff
        /*017c*/ 	.word	0x0000e008
        /*0180*/ 	.short	0x0100
        /*0182*/ 	.byte	0x0b
	.zero		1


	//   ....[7]....
        /*0184*/ 	.word	0x000004b0
        /*0188*/ 	.word	0x000000ff
        /*018c*/ 	.word	0x0000e030
        /*0190*/ 	.short	0x0100
        /*0192*/ 	.byte	0x0b
	.zero		1


	//   ....[8]....
        /*0194*/ 	.word	0x000004c0
        /*0198*/ 	.word	0x000000ff
        /*019c*/ 	.word	0x0000e010
        /*01a0*/ 	.short	0x0100
        /*01a2*/ 	.byte	0x0b
	.zero		1


	//   ....[9]....
        /*01a4*/ 	.word	0x000004d0
        /*01a8*/ 	.word	0x000000ff
        /*01ac*/ 	.word	0x0000e038
        /*01b0*/ 	.short	0x0100
        /*01b2*/ 	.byte	0x0b
	.zero		1


	//   ....[10]....
        /*01b4*/ 	.word	0x000004e0
        /*01b8*/ 	.word	0x000000ff
        /*01bc*/ 	.word	0x0000e018
        /*01c0*/ 	.short	0x0100
        /*01c2*/ 	.byte	0x0b
	.zero		1


	//   ....[11]....
        /*01c4*/ 	.word	0x000004f0
        /*01c8*/ 	.word	0x000000ff
        /*01cc*/ 	.word	0x0000e040
        /*01d0*/ 	.short	0x0100
        /*01d2*/ 	.byte	0x0b
	.zero		1


	//   ....[12]....
        /*01d4*/ 	.word	0x00000500
        /*01d8*/ 	.word	0x000000ff
        /*01dc*/ 	.word	0x0000e020
        /*01e0*/ 	.short	0x0100
        /*01e2*/ 	.byte	0x0b
	.zero		1


	//   ....[13]....
        /*01e4*/ 	.word	0x00000510
        /*01e8*/ 	.word	0x000000ff
        /*01ec*/ 	.word	0x0000e048
        /*01f0*/ 	.short	0x0100
        /*01f2*/ 	.byte	0x0b
	.zero		1


	//   ....[14]....
        /*01f4*/ 	.word	0x00000640
        /*01f8*/ 	.word	0x000000ff
        /*01fc*/ 	.word	0x0000e070
        /*0200*/ 	.short	0x0100
        /*0202*/ 	.byte	0x0b
	.zero		1


	//   ....[15]....
        /*0204*/ 	.word	0x00000650
        /*0208*/ 	.word	0x000000ff
        /*020c*/ 	.word	0x0000e080
        /*0210*/ 	.short	0x0100
        /*0212*/ 	.byte	0x0b
	.zero		1


	//   ....[16]....
        /*0214*/ 	.word	0x00000660
        /*0218*/ 	.word	0x000000ff
        /*021c*/ 	.word	0x0000e078
        /*0220*/ 	.short	0x0100
        /*0222*/ 	.byte	0x0b
	.zero		1


	//   ....[17]....
        /*0224*/ 	.word	0x00000670
        /*0228*/ 	.word	0x000000ff
        /*022c*/ 	.word	0x0000e088
        /*0230*/ 	.short	0x0100
        /*0232*/ 	.byte	0x0b
	.zero		1


	//   ....[18]....
        /*0234*/ 	.word	0x000007b0
        /*0238*/ 	.word	0x000000ff
        /*023c*/ 	.word	0x0000e090
        /*0240*/ 	.short	0x0100
        /*0242*/ 	.byte	0x08
	.zero		1


	//   ....[19]....
        /*0244*/ 	.word	0x000007c0
        /*0248*/ 	.word	0x000000ff
        /*024c*/ 	.word	0x0000e098
        /*0250*/ 	.short	0x0100
        /*0252*/ 	.byte	0x08
	.zero		1


	//   ....[20]....
        /*0254*/ 	.word	0x000007d0
        /*0258*/ 	.word	0x000000ff
        /*025c*/ 	.word	0x0000e0a0
        /*0260*/ 	.short	0x0100
        /*0262*/ 	.byte	0x08
	.zero		1


	//   ....[21]....
        /*0264*/ 	.word	0x000007e0
        /*0268*/ 	.word	0x000000ff
        /*026c*/ 	.word	0x0000e0a8
        /*0270*/ 	.short	0x0100
        /*0272*/ 	.byte	0x08
	.zero		1


	//   ....[22]....
        /*0274*/ 	.word	0x000008e0
        /*0278*/ 	.word	0x000000ff
        /*027c*/ 	.word	0x0000e0c0
        /*0280*/ 	.short	0x0100
        /*0282*/ 	.byte	0x0b
	.zero		1


	//   ....[23]....
        /*0284*/ 	.word	0x000008f0
        /*0288*/ 	.word	0x000000ff
        /*028c*/ 	.word	0x0000e0d0
        /*0290*/ 	.short	0x0100
        /*0292*/ 	.byte	0x0b
	.zero		1


	//   ....[24]....
        /*0294*/ 	.word	0x00000900
        /*0298*/ 	.word	0x000000ff
        /*029c*/ 	.word	0x0000e0c8
        /*02a0*/ 	.short	0x0100
        /*02a2*/ 	.byte	0x0b
	.zero		1


	//   ....[25]....
        /*02a4*/ 	.word	0x00000910
        /*02a8*/ 	.word	0x000000ff
        /*02ac*/ 	.word	0x0000e0d8
        /*02b0*/ 	.short	0x0100
        /*02b2*/ 	.byte	0x0b
	.zero		1


	//   ....[26]....
        /*02b4*/ 	.word	0x00000d90
        /*02b8*/ 	.word	0x000000ff
        /*02bc*/ 	.word	0x0000e050
        /*02c0*/ 	.short	0x010a
        /*02c2*/ 	.byte	0x06
	.zero		1


	//   ....[27]....
        /*02c4*/ 	.word	0x00000e10
        /*02c8*/ 	.word	0x000000ff
        /*02cc*/ 	.word	0x0000e000
        /*02d0*/ 	.short	0x010a
        /*02d2*/ 	.byte	0x25
	.zero		1


	//   ....[28]....
        /*02d4*/ 	.word	0x00000e60
        /*02d8*/ 	.word	0x000000ff
        /*02dc*/ 	.word	0xfffffff8
        /*02e0*/ 	.short	0x010a
        /*02e2*/ 	.byte	0x17
	.zero		1


	//   ....[29]....
        /*02e4*/ 	.word	0x00002280
        /*02e8*/ 	.word	0x00000005
        /*02ec*/ 	.word	0x00000000
        /*02f0*/ 	.short	0x0101
        /*02f2*/ 	.byte	0x15
	.zero		1


	//   ....[30]....
        /*02f4*/ 	.word	0x000024f0
        /*02f8*/ 	.word	0x000000ff
        /*02fc*/ 	.word	0x0000e008
        /*0300*/ 	.short	0x010a
        /*0302*/ 	.byte	0x25
	.zero		1


	//   ....[31]....
        /*0304*/ 	.word	0x000026f0
        /*0308*/ 	.word	0x000000ff
        /*030c*/ 	.word	0x00000000
        /*0310*/ 	.short	0x0101
        /*0312*/ 	.byte	0x06
	.zero		1


	//   ....[32]....
        /*0314*/ 	.word	0x00002870
        /*0318*/ 	.word	0x000000ff
        /*031c*/ 	.word	0x0000e000
        /*0320*/ 	.short	0x010a
        /*0322*/ 	.byte	0x06
	.zero		1


	//   ....[33]....
        /*0324*/ 	.word	0x00003a10
        /*0328*/ 	.word	0x000000ff
        /*032c*/ 	.word	0x0000e000
        /*0330*/ 	.short	0x010a
        /*0332*/ 	.byte	0x06
	.zero		1


	//   ....[34]....
        /*0334*/ 	.word	0x00003d30
        /*0338*/ 	.word	0x000000ff
        /*033c*/ 	.word	0x0000e000
        /*0340*/ 	.short	0x010a
        /*0342*/ 	.byte	0x06
	.zero		1


	//   ....[35]....
        /*0344*/ 	.word	0x00003ef0
        /*0348*/ 	.word	0x000000ff
        /*034c*/ 	.word	0x00000000
        /*0350*/ 	.short	0x0101
        /*0352*/ 	.byte	0x06
	.zero		1


	//   ....[36]....
        /*0354*/ 	.word	0x00003fa0
        /*0358*/ 	.word	0x000000ff
        /*035c*/ 	.word	0x00000000
        /*0360*/ 	.short	0x0101
        /*0362*/ 	.byte	0x06
	.zero		1


	//   ....[37]....
        /*0364*/ 	.word	0x00004150
        /*0368*/ 	.word	0x000000ff
        /*036c*/ 	.word	0x0000e000
        /*0370*/ 	.short	0x010a
        /*0372*/ 	.byte	0x06
	.zero		1


	//   ....[38]....
        /*0374*/ 	.word	0x00005710
        /*0378*/ 	.word	0x000000ff
        /*037c*/ 	.word	0x0000e000
        /*0380*/ 	.short	0x010a
        /*0382*/ 	.byte	0x06
	.zero		1


	//   ....[39]....
        /*0384*/ 	.word	0x00005a20
        /*0388*/ 	.word	0x000000ff
        /*038c*/ 	.word	0x0000e000
        /*0390*/ 	.short	0x010a
        /*0392*/ 	.byte	0x06
	.zero		1


	//   ....[40]....
        /*0394*/ 	.word	0x00005be0
        /*0398*/ 	.word	0x000000ff
        /*039c*/ 	.word	0x00000000
        /*03a0*/ 	.short	0x0101
        /*03a2*/ 	.byte	0x06
	.zero		1


	//   ....[41]....
        /*03a4*/ 	.word	0x00005c90
        /*03a8*/ 	.word	0x000000ff
        /*03ac*/ 	.word	0x00000000
        /*03b0*/ 	.short	0x0101
        /*03b2*/ 	.byte	0x06
	.zero		1


	//   ....[42]....
        /*03b4*/ 	.word	0x00006330
        /*03b8*/ 	.word	0x000000ff
        /*03bc*/ 	.word	0x00000008
        /*03c0*/ 	.short	0x010a
        /*03c2*/ 	.byte	0x17
	.zero		1


	//   ....[43]....
        /*03c4*/ 	.word	0x00007160
        /*03c8*/ 	.word	0x00000000
        /*03cc*/ 	.word	0x0000e090
        /*03d0*/ 	.short	0x0101
        /*03d2*/ 	.byte	0x25
	.zero		1


	//   ....[44]....
        /*03d4*/ 	.word	0x000072b0
        /*03d8*/ 	.word	0x00000004
        /*03dc*/ 	.word	0x0000e060
        /*03e0*/ 	.short	0x010a
        /*03e2*/ 	.byte	0x3f
	.zero		1


	//   ....[45]....
        /*03e4*/ 	.word	0x00007510
        /*03e8*/ 	.word	0x00000002
        /*03ec*/ 	.word	0x0000e028
        /*03f0*/ 	.short	0x010a
        /*03f2*/ 	.byte	0x3f
	.zero		1


	//   ....[46]....
        /*03f4*/ 	.word	0x00007750
        /*03f8*/ 	.word	0x00000005
        /*03fc*/ 	.word	0x0000e060
        /*0400*/ 	.short	0x010a
        /*0402*/ 	.byte	0x3f
	.zero		1


	//   ....[47]....
        /*0404*/ 	.word	0x000079c0
        /*0408*/ 	.word	0x00000004
        /*040c*/ 	.word	0x0000e028
        /*0410*/ 	.short	0x010a
        /*0412*/ 	.byte	0x3f
	.zero		1


	//   ....[48]....
        /*0414*/ 	.word	0x00007cf0
        /*0418*/ 	.word	0x00000006
        /*041c*/ 	.word	0x0000e028
        /*0420*/ 	.short	0x010a
        /*0422*/ 	.byte	0x3f
	.zero		1


	//   ....[49]....
        /*0424*/ 	.word	0x00007f60
        /*0428*/ 	.word	0x00000006
        /*042c*/ 	.word	0x0000e028
        /*0430*/ 	.short	0x010a
        /*0432*/ 	.byte	0x3f
	.zero		1


	//   ....[50]....
        /*0434*/ 	.word	0x000081c0
        /*0438*/ 	.word	0x00000003
        /*043c*/ 	.word	0x0000e050
        /*0440*/ 	.short	0x010a
        /*0442*/ 	.byte	0x3f
	.zero		1


	//   ....[51]....
        /*0444*/ 	.word	0x00008220
        /*0448*/ 	.word	0x00000002
        /*044c*/ 	.word	0x0000e000
        /*0450*/ 	.short	0x010a
        /*0452*/ 	.byte	0x3f
	.zero		1


	//   ....[52]....
        /*0454*/ 	.word	0x00008280
        /*0458*/ 	.word	0x00000003
        /*045c*/ 	.word	0xfffffff8
        /*0460*/ 	.short	0x010a
        /*0462*/ 	.byte	0x3f
	.zero		1


	//   ....[53]....
        /*0464*/ 	.word	0x000082e0
        /*0468*/ 	.word	0x00000008
        /*046c*/ 	.word	0x0000e008
        /*0470*/ 	.short	0x010a
        /*0472*/ 	.byte	0x3f
	.zero		1


	//   ....[54]....
        /*0474*/ 	.word	0x00008340
        /*0478*/ 	.word	0x0000000d
        /*047c*/ 	.word	0x0000e000
        /*0480*/ 	.short	0x010a
        /*0482*/ 	.byte	0x3f
	.zero		1


	//   ....[55]....
        /*0484*/ 	.word	0x000083a0
        /*0488*/ 	.word	0x00000008
        /*048c*/ 	.word	0x0000e000
        /*0490*/ 	.short	0x010a
        /*0492*/ 	.byte	0x3f
	.zero		1


	//   ....[56]....
        /*0494*/ 	.word	0x00008400
        /*0498*/ 	.word	0x0000000b
        /*049c*/ 	.word	0x0000e000
        /*04a0*/ 	.short	0x010a
        /*04a2*/ 	.byte	0x3f
	.zero		1


	//   ....[57]....
        /*04a4*/ 	.word	0x00008460
        /*04a8*/ 	.word	0x00000009
        /*04ac*/ 	.word	0x0000e000
        /*04b0*/ 	.short	0x010a
        /*04b2*/ 	.byte	0x3f
	.zero		1


	//   ....[58]....
        /*04b4*/ 	.word	0x000084c0
        /*04b8*/ 	.word	0x00000003
        /*04bc*/ 	.word	0x00000008
        /*04c0*/ 	.short	0x010a
        /*04c2*/ 	.byte	0x3f
	.zero		1


	//   ....[59]....
        /*04c4*/ 	.word	0x00008510
        /*04c8*/ 	.word	0x00000004
        /*04cc*/ 	.word	0x0000e060
        /*04d0*/ 	.short	0x010a
        /*04d2*/ 	.byte	0x3f
	.zero		1


	//   ....[60]....
        /*04d4*/ 	.word	0x00008560
        /*04d8*/ 	.word	0x00000002
        /*04dc*/ 	.word	0x0000e028
        /*04e0*/ 	.short	0x010a
        /*04e2*/ 	.byte	0x3f
	.zero		1


	//   ....[61]....
        /*04e4*/ 	.word	0x000085b0
        /*04e8*/ 	.word	0x00000005
        /*04ec*/ 	.word	0x0000e060
        /*04f0*/ 	.short	0x010a
        /*04f2*/ 	.byte	0x3f
	.zero		1


	//   ....[62]....
        /*04f4*/ 	.word	0x00008600
        /*04f8*/ 	.word	0x00000004
        /*04fc*/ 	.word	0x0000e028
        /*0500*/ 	.short	0x010a
        /*0502*/ 	.byte	0x3f
	.zero		1


	//   ....[63]....
        /*0504*/ 	.word	0x00008650
        /*0508*/ 	.word	0x00000006
        /*050c*/ 	.word	0x0000e028
        /*0510*/ 	.short	0x010a
        /*0512*/ 	.byte	0x3f
	.zero		1


	//   ....[64]....
        /*0514*/ 	.word	0x000086a0
        /*0518*/ 	.word	0x00000006
        /*051c*/ 	.word	0x0000e028
        /*0520*/ 	.short	0x010a
        /*0522*/ 	.byte	0x3f
	.zero		1


	//----- nvinfo : EIATTR_NUM_MBARRIERS
	.align		4
.L_37:
        /*0524*/ 	.byte	0x03, 0x38
        /*0526*/ 	.short	0x001a


	//----- nvinfo : EIATTR_EXIT_INSTR_OFFSETS
	.align		4
        /*0528*/ 	.byte	0x04, 0x1c
        /*052a*/ 	.short	(.L_39 - .L_38)


	//   ....[0]....
.L_38:
        /*052c*/ 	.word	0x000009b0


	//   ....[1]....
        /*0530*/ 	.word	0x00007170


	//   ....[2]....
        /*0534*/ 	.word	0x000071b0


	//   ....[3]....
        /*0538*/ 	.word	0x00007bc0


	//   ....[4]....
        /*053c*/ 	.word	0x000081a0


	//----- nvinfo : EIATTR_MAX_THREADS
	.align		4
.L_39:
        /*0540*/ 	.byte	0x04, 0x05
        /*0542*/ 	.short	(.L_41 - .L_40)
.L_40:
        /*0544*/ 	.word	0x00000180
        /*0548*/ 	.word	0x00000001
        /*054c*/ 	.word	0x00000001


	//----- nvinfo : EIATTR_CRS_STACK_SIZE
	.align		4
.L_41:
        /*0550*/ 	.byte	0x04, 0x1e
        /*0552*/ 	.short	(.L_43 - .L_42)
.L_42:
        /*0554*/ 	.word	0x00000000


	//----- nvinfo : EIATTR_CBANK_PARAM_SIZE
	.align		4
.L_43:
        /*0558*/ 	.byte	0x03, 0x19
        /*055a*/ 	.short	0x0870


	//----- nvinfo : EIATTR_PARAM_CBANK
	.align		4
        /*055c*/ 	.byte	0x04, 0x0a
        /*055e*/ 	.short	(.L_45 - .L_44)
	.align		4
.L_44:
        /*0560*/ 	.word	index@(.nv.constant0._ZN7cutlass13device_kernelINS_4fmha6kernel28FmhaKernelTmaWarpSpecializedINS1_10collective30FmhaMainloopTmaWarpSpecializedINS_10bfloat16_tEffN4cute5tupleIJNS7_1CILi128EEENS9_ILi64EEESB_EEENS8_IJiNS9_ILi1EEENS8_IJiiEEEEEESF_SF_NS4_14ResidualFusionEJEEENS4_15FmhaFwdEpilogueIS6_fNS8_IJSB_SB_SB_EEEEENS2_23IndividualTileSchedulerEJEEEEEvNT_6ParamsE)
        /*0564*/ 	.short	0x0210
        /*0566*/ 	.short	0x0870


	//----- nvinfo : EIATTR_SW_WAR
	.align		4
.L_45:
        /*0568*/ 	.byte	0x04, 0x36
        /*056a*/ 	.short	(.L_47 - .L_46)
.L_46:
        /*056c*/ 	.word	0x00000008
.L_47:


//--------------------- .nv.callgraph             --------------------------
	.section	.nv.callgraph,"",@"SHT_CUDA_CALLGRAPH"
	.align	4
	.sectionentsize	8
	.align		4
        /*0000*/ 	.word	0x00000000
	.align		4
        /*0004*/ 	.word	0xffffffff
	.align		4
        /*0008*/ 	.word	index@(_ZN7cutlass13device_kernelINS_4fmha6kernel28FmhaKernelTmaWarpSpecializedINS1_10collective30FmhaMainloopTmaWarpSpecializedINS_10bfloat16_tEffN4cute5tupleIJNS7_1CILi128EEENS9_ILi64EEESB_EEENS8_IJiNS9_ILi1EEENS8_IJiiEEEEEESF_SF_NS4_14ResidualFusionEJEEENS4_15FmhaFwdEpilogueIS6_fNS8_IJSB_SB_SB_EEEEENS2_23IndividualTileSchedulerEJEEEEEvNT_6ParamsE)
	.align		4
        /*000c*/ 	.word	index@(__assertfail)
	.align		4
        /*0010*/ 	.word	0x00000000
	.align		4
        /*0014*/ 	.word	0xfffffffe
	.align		4
        /*0018*/ 	.word	0x00000000
	.align		4
        /*001c*/ 	.word	0xfffffffd
	.align		4
        /*0020*/ 	.word	0x00000000
	.align		4
        /*0024*/ 	.word	0xfffffffc


//--------------------- .nv.constant4             --------------------------
	.section	.nv.constant4,"a",@progbits
	.align	8
	.align		8
.nv.constant4:
        /*0000*/ 	.dword	__assertfail
	.align		8
        /*0008*/ 	.dword	__unnamed_1
	.align		8
        /*0010*/ 	.dword	_ZN39_INTERNAL_dd11ec6f_4_k_cu_b223f004_30944cuda3std3__45__cpo5beginE
	.align		8
        /*0018*/ 	.dword	_ZN39_INTERNAL_dd11ec6f_4_k_cu_b223f004_30944cuda3std3__45__cpo3endE
	.align		8
        /*0020*/ 	.dword	_ZN39_INTERNAL_dd11ec6f_4_k_cu_b223f004_30944cuda3std3__45__cpo6cbeginE
	.align		8
        /*0028*/ 	.dword	_ZN39_INTERNAL_dd11ec6f_4_k_cu_b223f004_30944cuda3std3__45__cpo4cendE
	.align		8
        /*0030*/ 	.dword	_ZN39_INTERNAL_dd11ec6f_4_k_cu_b223f004_30944cuda3std3__441_GLOBAL__N__dd11ec6f_4_k_cu_b223f004_30946ignoreE
	.align		8
        /*0038*/ 	.dword	_ZN39_INTERNAL_dd11ec6f_4_k_cu_b223f004_30944cuda3std3__419piecewise_constructE
	.align		8
        /*0040*/ 	.dword	_ZN39_INTERNAL_dd11ec6f_4_k_cu_b223f004_30944cuda3std3__48in_placeE
	.align		8
        /*0048*/ 	.dword	_ZN39_INTERNAL_dd11ec6f_4_k_cu_b223f004_30944cuda3std6ranges3__45__cpo4swapE
	.align		8
        /*0050*/ 	.dword	_ZN39_INTERNAL_dd11ec6f_4_k_cu_b223f004_30944cuda3std6ranges3__45__cpo9iter_moveE
	.align		8
        /*0058*/ 	.dword	_ZN39_INTERNAL_dd11ec6f_4_k_cu_b223f004_30944cute7productE
	.align		8
        /*0060*/ 	.dword	_ZN39_INTERNAL_dd11ec6f_4_k_cu_b223f004_30944cute1_E
	.align		8
        /*0068*/ 	.dword	$str$24
	.align		8
        /*0070*/ 	.dword	$str$25


//--------------------- .text._ZN7cutlass13device_kernelINS_4fmha6kernel28FmhaKernelTmaWarpSpecializedINS1_10collective30FmhaMainloopTmaWarpSpecializedINS_10bfloat16_tEffN4cute5tupleIJNS7_1CILi128EEENS9_ILi64EEESB_EEENS8_IJiNS9_ILi1EEENS8_IJiiEEEEEESF_SF_NS4_14ResidualFusionEJEEENS4_15FmhaFwdEpilogueIS6_fNS8_IJSB_SB_SB_EEEEENS2_23IndividualTileSchedulerEJEEEEEvNT_6ParamsE --------------------------
	.section	.text._ZN7cutlass13device_kernelINS_4fmha6kernel28FmhaKernelTmaWarpSpecializedINS1_10collective30FmhaMainloopTmaWarpSpecializedINS_10bfloat16_tEffN4cute5tupleIJNS7_1CILi128EEENS9_ILi64EEESB_EEENS8_IJiNS9_ILi1EEENS8_IJiiEEEEEESF_SF_NS4_14ResidualFusionEJEEENS4_15FmhaFwdEpilogueIS6_fNS8_IJSB_SB_SB_EEEEENS2_23IndividualTileSchedulerEJEEEEEvNT_6ParamsE,"ax",@progbits
	.align	128
.text._ZN7cutlass13device_kernelINS_4fmha6kernel28FmhaKernelTmaWarpSpecializedINS1_10collective30FmhaMainloopTmaWarpSpecializedINS_10bfloat16_tEffN4cute5tupleIJNS7_1CILi128EEENS9_ILi64EEESB_EEENS8_IJiNS9_ILi1EEENS8_IJiiEEEEEESF_SF_NS4_14ResidualFusionEJEEENS4_15FmhaFwdEpilogueIS6_fNS8_IJSB_SB_SB_EEEEENS2_23IndividualTileSchedulerEJEEEEEvNT_6ParamsE:
        .type           _ZN7cutlass13device_kernelINS_4fmha6kernel28FmhaKernelTmaWarpSpecializedINS1_10collective30FmhaMainloopTmaWarpSpecializedINS_10bfloat16_tEffN4cute5tupleIJNS7_1CILi128EEENS9_ILi64EEESB_EEENS8_IJiNS9_ILi1EEENS8_IJiiEEEEEESF_SF_NS4_14ResidualFusionEJEEENS4_15FmhaFwdEpilogueIS6_fNS8_IJSB_SB_SB_EEEEENS2_23IndividualTileSchedulerEJEEEEEvNT_6ParamsE,@function
        .size           _ZN7cutlass13device_kernelINS_4fmha6kernel28FmhaKernelTmaWarpSpecializedINS1_10collective30FmhaMainloopTmaWarpSpecializedINS_10bfloat16_tEffN4cute5tupleIJNS7_1CILi128EEENS9_ILi64EEESB_EEENS8_IJiNS9_ILi1EEENS8_IJiiEEEEEESF_SF_NS4_14ResidualFusionEJEEENS4_15FmhaFwdEpilogueIS6_fNS8_IJSB_SB_SB_EEEEENS2_23IndividualTileSchedulerEJEEEEEvNT_6ParamsE,(.L_x_119 - _ZN7cutlass13device_kernelINS_4fmha6kernel28FmhaKernelTmaWarpSpecializedINS1_10collective30FmhaMainloopTmaWarpSpecializedINS_10bfloat16_tEffN4cute5tupleIJNS7_1CILi128EEENS9_ILi64EEESB_EEENS8_IJiNS9_ILi1EEENS8_IJiiEEEEEESF_SF_NS4_14ResidualFusionEJEEENS4_15FmhaFwdEpilogueIS6_fNS8_IJSB_SB_SB_EEEEENS2_23IndividualTileSchedulerEJEEEEEvNT_6ParamsE)
        .other          _ZN7cutlass13device_kernelINS_4fmha6kernel28FmhaKernelTmaWarpSpecializedINS1_10collective30FmhaMainloopTmaWarpSpecializedINS_10bfloat16_tEffN4cute5tupleIJNS7_1CILi128EEENS9_ILi64EEESB_EEENS8_IJiNS9_ILi1EEENS8_IJiiEEEEEESF_SF_NS4_14ResidualFusionEJEEENS4_15FmhaFwdEpilogueIS6_fNS8_IJSB_SB_SB_EEEEENS2_23IndividualTileSchedulerEJEEEEEvNT_6ParamsE,@"STO_CUDA_ENTRY STV_DEFAULT"
_ZN7cutlass13device_kernelINS_4fmha6kernel28FmhaKernelTmaWarpSpecializedINS1_10collective30FmhaMainloopTmaWarpSpecializedINS_10bfloat16_tEffN4cute5tupleIJNS7_1CILi128EEENS9_ILi64EEESB_EEENS8_IJiNS9_ILi1EEENS8_IJiiEEEEEESF_SF_NS4_14ResidualFusionEJEEENS4_15FmhaFwdEpilogueIS6_fNS8_IJSB_SB_SB_EEEEENS2_23IndividualTileSchedulerEJEEEEEvNT_6ParamsE:
[----:B------:R-:W1:Y:S01]  /*0000*/  LDC R1, c[0x0][0x28] ;  /* 0x00000a00ff017b82 */ /* 0x000e620000000800 */
[----:B------:R-:W2:Y:S01]  /*0010*/  S2R R0, SR_TID.X ;  /* 0x0000000000007919 */ /* 0x000ea20000002100 */
[----:B------:R-:W-:Y:S01]  /*0020*/  ELECT P1, URZ, PT ;  /* 0x00000000003f782f */ /* 0x000fe20003820000 */
[----:B------:R-:W-:Y:S01]  /*0030*/  BSSY B0, `(.L_x_0) ;  /* 0x0000017000007945 */ /* 0x000fe20003800000 */
[----:B--2---:R-:W-:-:S05]  /*0040*/  SHF.R.U32.HI R2, RZ, 0x5, R0 ;  /* 0x00000005ff027819 */ /* 0x004fca0000011600 */
[----:B------:R-:W2:Y:S02]  /*0050*/  SHFL.IDX PT, R3, R2, RZ, 0x1f ;  /* 0x00001fff02037589 */ /* 0x000ea400000e0000 */
[----:B--2---:R-:W-:Y:S02]  /*0060*/  R2UR UR4, R3 ;  /* 0x00000000030472ca */ /* 0x004fe400000e0000 */
[----:B------:R-:W-:-:S06]  /*0070*/  SHF.R.U32.HI R3, RZ, 0x7, R0 ;  /* 0x00000007ff037819 */ /* 0x000fcc0000011600 */
[----:B------:R-:W2:Y:S05]  /*0080*/  SHFL.IDX PT, R3, R3, RZ, 0x1f ;  /* 0x00001fff03037589 */ /* 0x000eaa00000e0000 */
[----:B------:R-:W-:Y:S02]  /*0090*/  USHF.R.S32.HI UR5, URZ, 0x1f, UR4 ;  /* 0x0000001f3f057899 */ /* 0x000fe40008011404 */
[----:B------:R-:W-:Y:S02]  /*00a0*/  ISETP.NE.OR P0, PT, RZ, UR4, !P1 ;  /* 0x00000004ff007c0c */ /* 0x000fe4000cf05670 */
[----:B------:R-:W-:-:S04]  /*00b0*/  ULEA.HI UR5, UR5, UR4, URZ, 0x2 ;  /* 0x0000000405057291 */ /* 0x000fc8000f8f103f */
[----:B------:R-:W-:-:S04]  /*00c0*/  ULOP3.LUT UR5, UR5, 0xfffffffc, URZ, 0xc0, !UPT ;  /* 0xfffffffc05057892 */ /* 0x000fc8000f8ec03f */
[----:B------:R-:W-:-:S03]  /*00d0*/  UIADD3 UR10, UR4, -UR5, URZ ;  /* 0x80000005040a7290 */ /* 0x000fc6000fffe03f */
[----:B-1----:R-:W-:Y:S09]  /*00e0*/  @P0 BRA `(.L_x_1) ;  /* 0x00000000002c0947 */ /* 0x002ff20003800000 */
[----:B------:R-:W-:Y:S02]  /*00f0*/  ULDC.64 UR4, c[0x0][0x198] ;  /* 0x0000660000047ab9 */ /* 0x000fe40000000a00 */
[----:B------:R-:W-:Y:S02]  /*0100*/  UIADD3 UR6, UP0, UR4, 0xf0, URZ ;  /* 0x000000f004067890 */ /* 0x000fe4000ff1e03f */
[----:B------:R-:W-:Y:S02]  /*0110*/  UIADD3 UR8, UP1, UR4, 0x1f0, URZ ;  /* 0x000001f004087890 */ /* 0x000fe4000ff3e03f */
[----:B------:R-:W-:Y:S02]  /*0120*/  UIADD3 UR4, UP2, UR4, 0x2f0, URZ ;  /* 0x000002f004047890 */ /* 0x000fe4000ff5e03f */
[----:B------:R-:W-:Y:S02]  /*0130*/  UIADD3.X UR7, URZ, UR5, URZ, UP0, !UPT ;  /* 0x000000053f077290 */ /* 0x000fe400087fe43f */
[----:B------:R-:W-:-:S02]  /*0140*/  UIADD3.X UR9, URZ, UR5, URZ, UP1, !UPT ;  /* 0x000000053f097290 */ /* 0x000fc40008ffe43f */
[----:B------:R-:W-:-:S05]  /*0150*/  UIADD3.X UR5, URZ, UR5, URZ, UP2, !UPT ;  /* 0x000000053f057290 */ /* 0x000fca00097fe43f */
[----:B------:R1:W-:Y:S02]  /*0160*/  UTMACCTL.PF [UR6] ;  /* 0x00000000060079b9 */ /* 0x0003e40008040000 */
[----:B------:R1:W-:Y:S02]  /*0170*/  UTMACCTL.PF [UR8] ;  /* 0x00000000080079b9 */ /* 0x0003e40008040000 */
[----:B------:R1:W-:Y:S02]  /*0180*/  UTMACCTL.PF [UR4] ;  /* 0x00000000040079b9 */ /* 0x0003e40008040000 */
[----:B-1----:R-:W-:Y:S01]  /*0190*/  NOP ;  /* 0x0000000000007918 */ /* 0x002fe20000000000 */
.L_x_1:
[----:B------:R-:W-:Y:S05]  /*01a0*/  BSYNC B0 ;  /* 0x0000000000007941 */ /* 0x000fea0003800000 */
.L_x_0:
[----:B------:R-:W1:Y:S01]  /*01b0*/  SHFL.IDX PT, R4, R2, RZ, 0x1f ;  /* 0x00001fff02047589 */ /* 0x000e6200000e0000 */
[----:B--2---:R-:W-:Y:S01]  /*01c0*/  R2UR UR36, R3 ;  /* 0x00000000032472ca */ /* 0x004fe200000e0000 */
[----:B------:R-:W-:-:S12]  /*01d0*/  UISETP.NE.AND UP0, UPT, UR10, 0x1, UPT ;  /* 0x000000010a00788c */ /* 0x000fd8000bf05270 */
[----:B------:R-:W-:Y:S02]  /*01e0*/  UIADD3 UR7, UR36, -0x1, URZ ;  /* 0xffffffff24077890 */ /* 0x000fe4000fffe03f */
[----:B------:R-:W-:Y:S02]  /*01f0*/  UISETP.EQ.AND UP2, UPT, UR36, URZ, !UP0 ;  /* 0x0000003f2400728c */ /* 0x000fe4000c742270 */
[----:B------:R-:W-:Y:S02]  /*0200*/  UISETP.GE.U32.AND UP1, UPT, UR7, 0x4, UPT ;  /* 0x000000040700788c */ /* 0x000fe4000bf26070 */
[----:B------:R-:W-:Y:S01]  /*0210*/  USEL UR6, URZ, 0x1, !UP2 ;  /* 0x000000013f067887 */ /* 0x000fe2000d000000 */
[----:B-1----:R-:W-:-:S03]  /*0220*/  ISETP.NE.AND P0, PT, R4, RZ, PT ;  /* 0x000000ff0400720c */ /* 0x002fc60003f05270 */
[----:B------:R-:W-:-:S10]  /*0230*/  USEL UR6, UR6, 0x2, UP1 ;  /* 0x0000000206067887 */ /* 0x000fd40008800000 */
[----:B------:R-:W-:Y:S05]  /*0240*/  @P0 BRA `(.L_x_2) ;  /* 0x0000000000480947 */ /* 0x000fea0003800000 */
[----:B------:R-:W1:Y:S01]  /*0250*/  S2UR UR11, SR_CgaCtaId ;  /* 0x00000000000b79c3 */ /* 0x000e620000008800 */
[----:B------:R-:W-:Y:S01]  /*0260*/  UMOV UR4, 0x400 ;  /* 0x0000040000047882 */ /* 0x000fe20000000000 */
[----:B------:R-:W-:Y:S01]  /*0270*/  UMOV UR5, 0x1 ;  /* 0x0000000100057882 */ /* 0x000fe20000000000 */
[----:B------:R-:W-:Y:S01]  /*0280*/  UMOV UR8, 0x80 ;  /* 0x0000008000087882 */ /* 0x000fe20000000000 */
[----:B------:R-:W-:Y:S01]  /*0290*/  ELECT P0, URZ, PT ;  /* 0x00000000003f782f */ /* 0x000fe20003800000 */
[----:B------:R-:W-:-:S04]  /*02a0*/  UIADD3 UR8, -UR8, 0x100000, URZ ;  /* 0x0010000008087890 */ /* 0x000fc8000fffe13f */
[----:B------:R-:W-:Y:S02]  /*02b0*/  USHF.L.U32 UR9, UR8, 0xb, URZ ;  /* 0x0000000b08097899 */ /* 0x000fe4000800063f */
[----:B------:R-:W-:Y:S02]  /*02c0*/  USHF.L.U32 UR8, UR8, 0x1, URZ ;  /* 0x0000000108087899 */ /* 0x000fe4000800063f */
[----:B-1----:R-:W-:Y:S02]  /*02d0*/  ULEA UR11, UR11, UR4, 0x18 ;  /* 0x000000040b0b7291 */ /* 0x002fe4000f8ec03f */
[----:B------:R-:W-:-:S04]  /*02e0*/  UIADD3 UR4, -UR5, 0x100000, URZ ;  /* 0x0010000005047890 */ /* 0x000fc8000fffe13f */
[----:B------:R-:W-:Y:S02]  /*02f0*/  USHF.L.U32 UR5, UR4, 0xb, URZ ;  /* 0x0000000b04057899 */ /* 0x000fe4000800063f */
[----:B------:R-:W-:Y:S01]  /*0300*/  USHF.L.U32 UR4, UR4, 0x1, URZ ;  /* 0x0000000104047899 */ /* 0x000fe2000800063f */
[----:B------:R-:W1:Y:S11]  /*0310*/  FENCE.VIEW.ASYNC.S ;  /* 0x00000000000073c6 */ /* 0x000e760000000000 */
[----:B-1----:R1:W2:Y:S01]  /*0320*/  SYNCS.EXCH.64 URZ, [UR11+0xe050], UR4 ;  /* 0x00e050040b3f75b2 */ /* 0x0022a20008000100 */
[----:B------:R1:W3:Y:S01]  /*0330*/  SYNCS.EXCH.64 URZ, [UR11+0xe060], UR8 ;  /* 0x00e060080b3f75b2 */ /* 0x0002e20008000100 */
[----:B------:R1:W4:Y:S01]  /*0340*/  SYNCS.EXCH.64 URZ, [UR11+0xe058], UR4 ;  /* 0x00e058040b3f75b2 */ /* 0x0003220008000100 */
[----:B------:R1:W1:Y:S01]  /*0350*/  SYNCS.EXCH.64 URZ, [UR11+0xe068], UR8 ;  /* 0x00e068080b3f75b2 */ /* 0x0002620008000100 */
[----:B------:R-:W-:Y:S01]  /*0360*/  NOP ;  /* 0x0000000000007918 */ /* 0x000fe20000000000 */
.L_x_2:
[----:B------:R-:W5:Y:S01]  /*0370*/  SHFL.IDX PT, R3, R2, RZ, 0x1f ;  /* 0x00001fff02037589 */ /* 0x000f6200000e0000 */
[----:B------:R-:W-:Y:S01]  /*0380*/  NOP ;  /* 0x0000000000007918 */ /* 0x000fe20000000000 */
[----:B-----5:R-:W-:-:S13]  /*0390*/  ISETP.NE.AND P0, PT, R3, RZ, PT ;  /* 0x000000ff0300720c */ /* 0x020fda0003f05270 */
[----:B------:R-:W-:Y:S05]  /*03a0*/  @P0 BRA `(.L_x_3) ;  /* 0x0000000000600947 */ /* 0x000fea0003800000 */
[----:B-1----:R-:W1:Y:S01]  /*03b0*/  S2UR UR5, SR_CgaCtaId ;  /* 0x00000000000579c3 */ /* 0x002e620000008800 */
[----:B------:R-:W-:Y:S01]  /*03c0*/  UMOV UR4, 0x400 ;  /* 0x0000040000047882 */ /* 0x000fe20000000000 */
[----:B------:R-:W-:Y:S01]  /*03d0*/  UMOV UR8, 0x1 ;  /* 0x0000000100087882 */ /* 0x000fe20000000000 */
[----:B------:R-:W-:Y:S01]  /*03e0*/  UMOV UR12, 0x100 ;  /* 0x00000100000c7882 */ /* 0x000fe20000000000 */
[----:B------:R-:W-:-:S04]  /*03f0*/  UIADD3 UR8, -UR8, 0x100000, URZ ;  /* 0x0010000008087890 */ /* 0x000fc8000fffe13f */
[----:B------:R-:W-:Y:S02]  /*0400*/  USHF.L.U32 UR9, UR8, 0xb, URZ ;  /* 0x0000000b08097899 */ /* 0x000fe4000800063f */
[----:B------:R-:W-:Y:S01]  /*0410*/  USHF.L.U32 UR8, UR8, 0x1, URZ ;  /* 0x0000000108087899 */ /* 0x000fe2000800063f */
[----:B------:R-:W-:Y:S01]  /*0420*/  ELECT P0, URZ, PT ;  /* 0x00000000003f782f */ /* 0x000fe20003800000 */
[----:B-1----:R-:W-:Y:S02]  /*0430*/  ULEA UR11, UR5, UR4, 0x18 ;  /* 0x00000004050b7291 */ /* 0x002fe4000f8ec03f */
[----:B------:R-:W-:-:S04]  /*0440*/  UIADD3 UR4, -UR12, 0x100000, URZ ;  /* 0x001000000c047890 */ /* 0x000fc8000fffe13f */
[----:B------:R-:W-:Y:S02]  /*0450*/  USHF.L.U32 UR5, UR4, 0xb, URZ ;  /* 0x0000000b04057899 */ /* 0x000fe4000800063f */
[----:B------:R-:W-:Y:S01]  /*0460*/  USHF.L.U32 UR4, UR4, 0x1, URZ ;  /* 0x0000000104047899 */ /* 0x000fe2000800063f */
[----:B------:R-:W1:Y:S03]  /*0470*/  FENCE.VIEW.ASYNC.S ;  /* 0x00000000000073c6 */ /* 0x000e660000000000 */
[----:B-1----:R1:W1:Y:S08]  /*0480*/  SYNCS.EXCH.64 URZ, [UR11+0xe000], UR8 ;  /* 0x00e000080b3f75b2 */ /* 0x0022700008000100 */
[----:B------:R1:W1:Y:S01]  /*0490*/  SYNCS.EXCH.64 URZ, [UR11+0xe028], UR4 ;  /* 0x00e028040b3f75b2 */ /* 0x0002620008000100 */
        /* <DEDUP_REMOVED lines=8> */
[----:B------:R-:W-:Y:S01]  /*0520*/  NOP ;  /* 0x0000000000007918 */ /* 0x000fe20000000000 */
.L_x_3:
        /* <DEDUP_REMOVED lines=21> */
[----:B------:R-:W-:Y:S01]  /*0680*/  NOP ;  /* 0x0000000000007918 */ /* 0x000fe20000000000 */
.L_x_4:
[----:B------:R-:W5:Y:S01]  /*0690*/  SHFL.IDX PT, R3, R2, RZ, 0x1f ;  /* 0x00001fff02037589 */ /* 0x000f6200000e0000 */
[----:B------:R-:W-:Y:S01]  /*06a0*/  ELECT P0, URZ, PT ;  /* 0x00000000003f782f */ /* 0x000fe20003800000 */
[----:B------:R-:W-:Y:S01]  /*06b0*/  NOP ;  /* 0x0000000000007918 */ /* 0x000fe20000000000 */
[----:B-1----:R-:W-:Y:S02]  /*06c0*/  UMOV UR4, 0x80 ;  /* 0x0000008000047882 */ /* 0x002fe40000000000 */
[C---:B-----5:R-:W-:Y:S02]  /*06d0*/  ISETP.NE.OR P0, PT, R3.reuse, RZ, !P0 ;  /* 0x000000ff0300720c */ /* 0x060fe40004705670 */
[----:B------:R-:W-:-:S11]  /*06e0*/  ISETP.NE.AND P2, PT, R3, RZ, PT ;  /* 0x000000ff0300720c */ /* 0x000fd60003f45270 */
[----:B------:R-:W-:Y:S01]  /*06f0*/  VOTEU.ALL UP2, P0 ;  /* 0x00000000003f7886 */ /* 0x000fe20000040000 */
[----:B------:R-:W-:Y:S01]  /*0700*/  VOTEU.ALL UP3, P0 ;  /* 0x00000000003f7886 */ /* 0x000fe20000060000 */
[----:B------:R-:W-:Y:S01]  /*0710*/  VOTEU.ALL UP4, P0 ;  /* 0x00000000003f7886 */ /* 0x000fe20000080000 */
[----:B------:R-:W-:Y:S02]  /*0720*/  VOTEU.ALL UP5, P0 ;  /* 0x00000000003f7886 */ /* 0x000fe400000a0000 */
[----:B------:R-:W1:Y:S01]  /*0730*/  @!UP2 S2UR UR9, SR_CgaCtaId ;  /* 0x000000000009a9c3 */ /* 0x000e620000008800 */
[----:B------:R-:W-:Y:S01]  /*0740*/  @!UP2 UMOV UR8, 0x400 ;  /* 0x000004000008a882 */ /* 0x000fe20000000000 */
[----:B------:R-:W-:-:S04]  /*0750*/  @!UP2 UIADD3 UR4, -UR4, 0x100000, URZ ;  /* 0x001000000404a890 */ /* 0x000fc8000fffe13f */
[----:B------:R-:W-:Y:S02]  /*0760*/  @!UP2 USHF.L.U32 UR5, UR4, 0xb, URZ ;  /* 0x0000000b0405a899 */ /* 0x000fe4000800063f */
[----:B------:R-:W-:Y:S02]  /*0770*/  @!UP2 USHF.L.U32 UR4, UR4, 0x1, URZ ;  /* 0x000000010404a899 */ /* 0x000fe4000800063f */
[----:B-1----:R-:W-:Y:S01]  /*0780*/  @!UP2 ULEA UR8, UR9, UR8, 0x18 ;  /* 0x000000080908a291 */ /* 0x002fe2000f8ec03f */
[----:B------:R-:W-:Y:S01]  /*0790*/  VOTEU.ALL UP2, P0 ;  /* 0x00000000003f7886 */ /* 0x000fe20000040000 */
[----:B------:R-:W1:Y:S10]  /*07a0*/  FENCE.VIEW.ASYNC.S ;  /* 0x00000000000073c6 */ /* 0x000e740000000000 */
[----:B-1----:R1:W1:Y:S01]  /*07b0*/  @!UP2 SYNCS.EXCH.64 URZ, [UR8+0xe090], UR4 ;  /* 0x00e09004083fa5b2 */ /* 0x0022620008000100 */
[----:B------:R1:W1:Y:S01]  /*07c0*/  @!UP3 SYNCS.EXCH.64 URZ, [UR8+0xe098], UR4 ;  /* 0x00e09804083fb5b2 */ /* 0x0002620008000100 */
[----:B------:R1:W1:Y:S01]  /*07d0*/  @!UP4 SYNCS.EXCH.64 URZ, [UR8+0xe0a0], UR4 ;  /* 0x00e0a004083fc5b2 */ /* 0x0002620008000100 */
[----:B------:R1:W1:Y:S01]  /*07e0*/  @!UP5 SYNCS.EXCH.64 URZ, [UR8+0xe0a8], UR4 ;  /* 0x00e0a804083fd5b2 */ /* 0x0002620008000100 */
[----:B------:R-:W-:Y:S01]  /*07f0*/  NOP ;  /* 0x0000000000007918 */ /* 0x000fe20000000000 */
[----:B------:R-:W-:Y:S05]  /*0800*/  @P2 BRA `(.L_x_5) ;  /* 0x0000000000482947 */ /* 0x000fea0003800000 */
[----:B-1----:R-:W1:Y:S01]  /*0810*/  S2UR UR5, SR_CgaCtaId ;  /* 0x00000000000579c3 */ /* 0x002e620000008800 */
[----:B------:R-:W-:Y:S01]  /*0820*/  UMOV UR4, 0x400 ;  /* 0x0000040000047882 */ /* 0x000fe20000000000 */
[----:B------:R-:W-:Y:S01]  /*0830*/  UMOV UR8, 0x20 ;  /* 0x0000002000087882 */ /* 0x000fe20000000000 */
[----:B------:R-:W-:Y:S01]  /*0840*/  UMOV UR9, 0x80 ;  /* 0x0000008000097882 */ /* 0x000fe20000000000 */
[----:B------:R-:W-:Y:S01]  /*0850*/  ELECT P0, URZ, PT ;  /* 0x00000000003f782f */ /* 0x000fe20003800000 */
[----:B-1----:R-:W-:Y:S02]  /*0860*/  ULEA UR11, UR5, UR4, 0x18 ;  /* 0x00000004050b7291 */ /* 0x002fe4000f8ec03f */
[----:B------:R-:W-:-:S04]  /*0870*/  UIADD3 UR4, -UR8, 0x100000, URZ ;  /* 0x0010000008047890 */ /* 0x000fc8000fffe13f */
[----:B------:R-:W-:Y:S02]  /*0880*/  USHF.L.U32 UR5, UR4, 0xb, URZ ;  /* 0x0000000b04057899 */ /* 0x000fe4000800063f */
[----:B------:R-:W-:Y:S02]  /*0890*/  USHF.L.U32 UR4, UR4, 0x1, URZ ;  /* 0x0000000104047899 */ /* 0x000fe4000800063f */
        /* <DEDUP_REMOVED lines=9> */
.L_x_5:
[----:B------:R-:W-:Y:S01]  /*0930*/  ISETP.NE.AND P0, PT, RZ, UR36, PT ;  /* 0x00000024ff007c0c */ /* 0x000fe2000bf05270 */
[----:B------:R-:W-:Y:S01]  /*0940*/  IMAD.U32 R2, RZ, RZ, UR10 ;  /* 0x0000000aff027e24 */ /* 0x000fe2000f8e00ff */
[----:B------:R-:W-:Y:S01]  /*0950*/  NOP ;  /* 0x0000000000007918 */ /* 0x000fe20000000000 */
[----:B-1234-:R-:W-:Y:S03]  /*0960*/  BAR.SYNC.DEFER_BLOCKING 0x0 ;  /* 0x0000000000007b1d */ /* 0x01efe60000010000 */
[----:B------:R-:W-:-:S07]  /*0970*/  ISETP.EQ.AND P2, PT, R2, 0x1, P1 ;  /* 0x000000010200780c */ /* 0x000fce0000f42270 */
[----:B------:R-:W-:Y:S06]  /*0980*/  @!P0 BRA `(.L_x_6) ;  /* 0x0000006400fc8947 */ /* 0x000fec0003800000 */
[----:B------:R-:W-:-:S06]  /*0990*/  UISETP.GT.U32.AND UP2, UPT, UR7, 0x3, UPT ;  /* 0x000000030700788c */ /* 0x000fcc000bf44070 */
[----:B------:R-:W-:-:S13]  /*09a0*/  PLOP3.LUT P0, PT, PT, PT, UP2, 0x80, 0x0 ;  /* 0x000000000000781c */ /* 0x000fda0003f0f028 */
[----:B------:R-:W-:Y:S05]  /*09b0*/  @P0 EXIT ;  /* 0x000000000000094d */ /* 0x000fea0003800000 */
.L_x_7:
[----:B------:R-:W-:-:S08]  /*09c0*/  NOP ;  /* 0x0000000000007918 */ /* 0x000fd00000000000 */
[----:B------:R-:W1:Y:S02]  /*09d0*/  USETMAXREG.TRY_ALLOC.CTAPOOL UP2, 0xf0 ;  /* 0x000000f0000079c8 */ /* 0x000e640008040600 */
[----:B-1----:R-:W-:-:S13]  /*09e0*/  PLOP3.LUT P0, PT, PT, PT, UP2, 0x80, 0x0 ;  /* 0x000000000000781c */ /* 0x002fda0003f0f028 */
[----:B------:R-:W-:Y:S05]  /*09f0*/  @!P0 BRA `(.L_x_7) ;  /* 0xfffffffc00f08947 */ /* 0x000fea000383ffff */
[----:B------:R-:W-:Y:S01]  /*0a00*/  UISETP.NE.AND UP2, UPT, UR36, 0x1, UPT ;  /* 0x000000012400788c */ /* 0x000fe2000bf45270 */
[----:B------:R-:W1:Y:S01]  /*0a10*/  S2UR UR42, SR_CTAID.X ;  /* 0x00000000002a79c3 */ /* 0x000e620000002500 */
[----:B------:R-:W-:Y:S01]  /*0a20*/  UMOV UR4, URZ ;  /* 0x0000003f00047c82 */ /* 0x000fe20008000000 */
[----:B------:R-:W-:-:S03]  /*0a30*/  UMOV UR5, URZ ;  /* 0x0000003f00057c82 */ /* 0x000fc60008000000 */
[----:B------:R-:W-:-:S13]  /*0a40*/  PLOP3.LUT P0, PT, PT, PT, UP2, 0x80, 0x0 ;  /* 0x000000000000781c */ /* 0x000fda0003f0f028 */
[----:B------:R-:W-:Y:S05]  /*0a50*/  @!P0 BRA `(.L_x_8) ;  /* 0x00000000003c8947 */ /* 0x000fea0003800000 */
[----:B------:R-:W-:Y:S01]  /*0a60*/  UISETP.NE.AND UP2, UPT, UR36, 0x2, UPT ;  /* 0x000000022400788c */ /* 0x000fe2000bf45270 */
[----:B------:R-:W-:-:S05]  /*0a70*/  UMOV UR5, 0x1 ;  /* 0x0000000100057882 */ /* 0x000fca0000000000 */
[----:B------:R-:W-:-:S13]  /*0a80*/  PLOP3.LUT P1, PT, PT, PT, UP2, 0x80, 0x0 ;  /* 0x000000000000781c */ /* 0x000fda0003f2f028 */
[----:B------:R-:W-:Y:S05]  /*0a90*/  @!P1 BRA `(.L_x_8) ;  /* 0x00000000002c9947 */ /* 0x000fea0003800000 */
[----:B------:R-:W-:-:S06]  /*0aa0*/  UISETP.NE.AND UP2, UPT, UR36, 0x3, UPT ;  /* 0x000000032400788c */ /* 0x000fcc000bf45270 */
[----:B------:R-:W-:-:S13]  /*0ab0*/  PLOP3.LUT P1, PT, PT, PT, UP2, 0x80, 0x0 ;  /* 0x000000000000781c */ /* 0x000fda0003f2f028 */
[----:B------:R-:W-:Y:S05]  /*0ac0*/  @!P1 BRA `(.L_x_9) ;  /* 0x0000000000189947 */ /* 0x000fea0003800000 */
[----:B------:R-:W-:-:S11]  /*0ad0*/  UISETP.NE.AND UP2, UPT, UR36, 0x4, UPT ;  /* 0x000000042400788c */ /* 0x000fd6000bf45270 */
[----:B------:R-:W-:Y:S01]  /*0ae0*/  @!UP2 UMOV UR4, 0x1 ;  /* 0x000000010004a882 */ /* 0x000fe20000000000 */
[----:B------:R-:W-:Y:S01]  /*0af0*/  @!UP2 UMOV UR5, 0x1 ;  /* 0x000000010005a882 */ /* 0x000fe20000000000 */
[----:B------:R-:W-:Y:S01]  /*0b00*/  @UP2 UMOV UR4, URZ ;  /* 0x0000003f00042c82 */ /* 0x000fe20008000000 */
[----:B------:R-:W-:Y:S01]  /*0b10*/  @UP2 UMOV UR5, URZ ;  /* 0x0000003f00052c82 */ /* 0x000fe20008000000 */
[----:B------:R-:W-:Y:S05]  /*0b20*/  BRA `(.L_x_8) ;  /* 0x0000000000087947 */ /* 0x000fea0003800000 */
.L_x_9:
[----:B------:R-:W-:Y:S01]  /*0b30*/  UMOV UR4, 0x1 ;  /* 0x0000000100047882 */ /* 0x000fe20000000000 */
[----:B------:R-:W-:-:S05]  /*0b40*/  UMOV UR5, URZ ;  /* 0x0000003f00057c82 */ /* 0x000fca0008000000 */
.L_x_8:
[----:B------:R-:W-:Y:S05]  /*0b50*/  @!P0 BRA `(.L_x_10) ;  /* 0x00000000003c8947 */ /* 0x000fea0003800000 */
[----:B------:R-:W-:-:S06]  /*0b60*/  UISETP.NE.AND UP2, UPT, UR36, 0x2, UPT ;  /* 0x000000022400788c */ /* 0x000fcc000bf45270 */
[----:B------:R-:W-:-:S13]  /*0b70*/  PLOP3.LUT P0, PT, PT, PT, UP2, 0x80, 0x0 ;  /* 0x000000000000781c */ /* 0x000fda0003f0f028 */
[----:B------:R-:W-:Y:S05]  /*0b80*/  @!P0 BRA `(.L_x_11) ;  /* 0x0000000000288947 */ /* 0x000fea0003800000 */
[----:B------:R-:W-:-:S06]  /*0b90*/  UISETP.NE.AND UP2, UPT, UR36, 0x3, UPT ;  /* 0x000000032400788c */ /* 0x000fcc000bf45270 */
[----:B------:R-:W-:-:S13]  /*0ba0*/  PLOP3.LUT P0, PT, PT, PT, UP2, 0x80, 0x0 ;  /* 0x000000000000781c */ /* 0x000fda0003f0f028 */
[----:B------:R-:W-:Y:S05]  /*0bb0*/  @!P0 BRA `(.L_x_12) ;  /* 0x0000000000148947 */ /* 0x000fea0003800000 */
[----:B------:R-:W-:-:S06]  /*0bc0*/  UISETP.NE.AND UP2, UPT, UR36, 0x4, UPT ;  /* 0x000000042400788c */ /* 0x000fcc000bf45270 */
[----:B------:R-:W-:-:S13]  /*0bd0*/  PLOP3.LUT P0, PT, PT, PT, UP2, 0x80, 0x0 ;  /* 0x000000000000781c */ /* 0x000fda0003f0f028 */
[----:B------:R-:W-:Y:S05]  /*0be0*/  @P0 BRA `(.L_x_13) ;  /* 0x00000000001c0947 */ /* 0x000fea0003800000 */
[----:B-1----:R-:W-:Y:S01]  /*0bf0*/  ULEA UR42, UR42, 0x3, 0x1 ;  /* 0x000000032a2a7891 */ /* 0x002fe2000f8e083f */
[----:B------:R-:W-:Y:S11]  /*0c00*/  BRA `(.L_x_13) ;  /* 0x0000000000147947 */ /* 0x000ff60003800000 */
.L_x_12:
[----:B-1----:R-:W-:Y:S01]  /*0c10*/  ULEA UR42, UR42, 0x2, 0x1 ;  /* 0x000000022a2a7891 */ /* 0x002fe2000f8e083f */
[----:B------:R-:W-:Y:S11]  /*0c20*/  BRA `(.L_x_13) ;  /* 0x00000000000c7947 */ /* 0x000ff60003800000 */
.L_x_11:
[----:B-1----:R-:W-:Y:S01]  /*0c30*/  ULEA UR42, UR42, 0x1, 0x1 ;  /* 0x000000012a2a7891 */ /* 0x002fe2000f8e083f */
[----:B------:R-:W-:Y:S11]  /*0c40*/  BRA `(.L_x_13) ;  /* 0x0000000000047947 */ /* 0x000ff60003800000 */
.L_x_10:
[----:B-1----:R-:W-:-:S12]  /*0c50*/  USHF.L.U32 UR42, UR42, 0x1, URZ ;  /* 0x000000012a2a7899 */ /* 0x002fd8000800063f */
.L_x_13:
[----:B------:R-:W-:-:S04]  /*0c60*/  ULOP3.LUT UR6, UR6, 0x1, URZ, 0xfc, !UPT ;  /* 0x0000000106067892 */ /* 0x000fc8000f8efc3f */
[----:B------:R-:W-:-:S06]  /*0c70*/  UISETP.NE.AND UP2, UPT, UR6, 0x3, UPT ;  /* 0x000000030600788c */ /* 0x000fcc000bf45270 */
[----:B------:R-:W-:-:S13]  /*0c80*/  PLOP3.LUT P0, PT, PT, PT, UP2, 0x80, 0x0 ;  /* 0x000000000000781c */ /* 0x000fda0003f0f028 */
[----:B------:R-:W-:Y:S05]  /*0c90*/  @!P0 BRA `(.L_x_14) ;  /* 0x0000000000048947 */ /* 0x000fea0003800000 */
[----:B-1----:R-:W-:Y:S01]  /*0ca0*/  BPT.TRAP 0x1 ;  /* 0x000000040000795c */ /* 0x002fe20000300000 */
.L_x_14:
[----:B------:R-:W2:Y:S01]  /*0cb0*/  S2UR UR6, SR_CgaCtaId ;  /* 0x00000000000679c3 */ /* 0x000ea20000008800 */
[----:B------:R-:W-:Y:S01]  /*0cc0*/  UMOV UR37, 0x400 ;  /* 0x0000040000257882 */ /* 0x000fe20000000000 */
[----:B------:R-:W-:Y:S01]  /*0cd0*/  IMAD.U32 R2, RZ, RZ, UR4 ;  /* 0x00000004ff027e24 */ /* 0x000fe2000f8e00ff */
[----:B------:R-:W-:-:S04]  /*0ce0*/  SHF.R.S32.HI R3, RZ, 0x1f, R0 ;  /* 0x0000001fff037819 */ /* 0x000fc80000011400 */
[----:B------:R-:W-:Y:S02]  /*0cf0*/  SHF.L.U32 R2, R2, 0x1f, RZ ;  /* 0x0000001f02027819 */ /* 0x000fe400000006ff */
[----:B------:R-:W-:-:S04]  /*0d00*/  LEA.HI R3, R3, R0, RZ, 0x7 ;  /* 0x0000000003037211 */ /* 0x000fc800078f38ff */
[----:B------:R-:W-:-:S04]  /*0d10*/  LOP3.LUT R3, R3, 0xffffff80, RZ, 0xc0, !PT ;  /* 0xffffff8003037812 */ /* 0x000fc800078ec0ff */
[----:B------:R-:W-:-:S04]  /*0d20*/  IADD3 R3, -R3, R0, RZ ;  /* 0x0000000003037210 */ /* 0x000fc80007ffe1ff */
[----:B------:R-:W-:Y:S01]  /*0d30*/  SHF.R.S32.HI R0, RZ, 0x1f, R3 ;  /* 0x0000001fff007819 */ /* 0x000fe20000011403 */
[----:B--2---:R-:W-:-:S03]  /*0d40*/  ULEA UR37, UR6, UR37, 0x18 ;  /* 0x0000002506257291 */ /* 0x004fc6000f8ec03f */
[----:B------:R-:W-:Y:S01]  /*0d50*/  LEA.HI R0, R0, R3, RZ, 0x2 ;  /* 0x0000000300007211 */ /* 0x000fe200078f10ff */
[----:B------:R-:W-:-:S03]  /*0d60*/  ULEA UR6, UR5, UR37, 0x3 ;  /* 0x0000002505067291 */ /* 0x000fc6000f8e183f */
[----:B------:R-:W-:-:S05]  /*0d70*/  LOP3.LUT R0, R0, 0x7ffffffc, RZ, 0xc0, !PT ;  /* 0x7ffffffc00007812 */ /* 0x000fca00078ec0ff */
[----:B------:R-:W-:Y:S01]  /*0d80*/  IMAD.IADD R0, R3, 0x1, -R0 ;  /* 0x0000000103007824 */ /* 0x000fe200078e0a00 */
[----:B------:R-:W2:Y:S02]  /*0d90*/  SYNCS.PHASECHK.TRANS64.TRYWAIT P1, [UR6+0xe050], R2 ;  /* 0x00e05002ff0075a7 */ /* 0x000ea40008020146 */
[----:B--2---:R-:W-:Y:S05]  /*0da0*/  @!P1 BRA `(.L_x_15) ;  /* 0x0000007400009947 */ /* 0x004fea0003800000 */
.L_x_101:
[----:B------:R-:W-:Y:S01]  /*0db0*/  IMAD.SHL.U32 R0, R0, 0x2, RZ ;  /* 0x0000000200007824 */ /* 0x000fe200078e00ff */
[----:B------:R-:W-:Y:S06]  /*0dc0*/  @!P0 BRA `(.L_x_16) ;  /* 0x0000000000048947 */ /* 0x000fec0003800000 */
[----:B-1----:R-:W-:Y:S01]  /*0dd0*/  BPT.TRAP 0x1 ;  /* 0x000000040000795c */ /* 0x002fe20000300000 */
.L_x_16:
[----:B------:R-:W-:Y:S01]  /*0de0*/  SHF.L.U32 R7, RZ, 0x1f, RZ ;  /* 0x0000001fff077819 */ /* 0x000fe200000006ff */
[----:B------:R-:W-:Y:S01]  /*0df0*/  UIADD3 UR21, UR37, 0xe090, URZ ;  /* 0x0000e09025157890 */ /* 0x000fe2000fffe03f */
[----:B------:R-:W-:Y:S02]  /*0e00*/  ISETP.NE.AND P2, PT, RZ, UR7, PT ;  /* 0x00000007ff007c0c */ /* 0x000fe4000bf45270 */
[----:B------:R-:W3:Y:S02]  /*0e10*/  SYNCS.PHASECHK.TRANS64.TRYWAIT P1, [UR37+0xe000], R7 ;  /* 0x00e00007ff0075a7 */ /* 0x000ee40008020165 */
[----:B---3--:R-:W-:Y:S09]  /*0e20*/  @!P1 BRA `(.L_x_17) ;  /* 0x0000007000f89947 */ /* 0x008ff20003800000 */
.L_x_102:
[----:B------:R-:W-:Y:S01]  /*0e30*/  ULEA UR23, UR36, UR21, 0x3 ;  /* 0x0000001524177291 */ /* 0x000fe2000f8e183f */
[----:B--2---:R-:W-:-:S04]  /*0e40*/  SEL R2, RZ, 0x1, P2 ;  /* 0x00000001ff027807 */ /* 0x004fc80001000000 */
[----:B------:R-:W-:-:S04]  /*0e50*/  SHF.L.U32 R2, R2, 0x1f, RZ ;  /* 0x0000001f02027819 */ /* 0x000fc800000006ff */
[----:B------:R-:W2:Y:S02]  /*0e60*/  SYNCS.PHASECHK.TRANS64.TRYWAIT P1, [UR23+-0x8], R2 ;  /* 0xfffff802ff0075a7 */ /* 0x000ea40008020157 */
[----:B--2---:R-:W-:Y:S05]  /*0e70*/  @!P1 BRA `(.L_x_18) ;  /* 0x0000007000fc9947 */ /* 0x004fea0003800000 */
.L_x_103:
[----:B------:R-:W-:Y:S01]  /*0e80*/  USHF.R.U32.HI UR4, URZ, 0x4, UR37 ;  /* 0x000000043f047899 */ /* 0x000fe20008011625 */
[----:B------:R-:W-:Y:S01]  /*0e90*/  WARPGROUP.ARRIVE ;  /* 0x00000000000079c5 */ /* 0x000fe20000000000 */
[----:B------:R-:W-:Y:S01]  /*0ea0*/  UIADD3 UR6, UR37, 0x4000, URZ ;  /* 0x0000400025067890 */ /* 0x000fe2000fffe03f */
[----:B--2---:R-:W2:Y:S01]  /*0eb0*/  LDC R3, c[0x0][0x28c] ;  /* 0x0000a300ff037b82 */ /* 0x004ea20000000800 */
[----:B------:R-:W-:Y:S01]  /*0ec0*/  ULOP3.LUT UR4, UR4, 0x3fff, URZ, 0xc0, !UPT ;  /* 0x00003fff04047892 */ /* 0x000fe2000f8ec03f */
[C---:B------:R-:W-:Y:S01]  /*0ed0*/  IADD3 R2, R0.reuse, 0x1, RZ ;  /* 0x0000000100027810 */ /* 0x040fe20007ffe0ff */
[----:B------:R-:W-:Y:S01]  /*0ee0*/  USHF.R.U32.HI UR6, URZ, 0x4, UR6 ;  /* 0x000000043f067899 */ /* 0x000fe20008011606 */
[C---:B------:R-:W-:Y:S01]  /*0ef0*/  VIADD R4, R0.reuse, 0x8 ;  /* 0x0000000800047836 */ /* 0x040fe20000000000 */
[----:B------:R-:W-:Y:S01]  /*0f00*/  ULOP3.LUT UR4, UR4, 0x10000, URZ, 0xfc, !UPT ;  /* 0x0001000004047892 */ /* 0x000fe2000f8efc3f */
[----:B------:R-:W-:Y:S01]  /*0f10*/  IADD3 R6, R0, 0x10, RZ ;  /* 0x0000001000067810 */ /* 0x000fe20007ffe0ff */
[----:B------:R-:W-:Y:S01]  /*0f20*/  ULOP3.LUT UR20, UR6, 0x3fff, URZ, 0xc0, !UPT ;  /* 0x00003fff06147892 */ /* 0x000fe2000f8ec03f */
[----:B------:R-:W-:Y:S01]  /*0f30*/  P2R R10, PR, RZ, 0x1 ;  /* 0x00000001ff0a7803 */ /* 0x000fe20000000000 */
[----:B------:R-:W-:-:S02]  /*0f40*/  ULEA UR4, UR5, UR4, 0x9 ;  /* 0x0000000405047291 */ /* 0x000fc4000f8e483f */
[----:B------:R-:W-:Y:S01]  /*0f50*/  ULOP3.LUT UR22, UR20, 0x10000, URZ, 0xfc, !UPT ;  /* 0x0001000014167892 */ /* 0x000fe2000f8efc3f */
[----:B------:R-:W-:Y:S01]  /*0f60*/  UMOV UR5, 0x40000040 ;  /* 0x4000004000057882 */ /* 0x000fe20000000000 */
[----:B------:R-:W-:Y:S01]  /*0f70*/  UMOV UR11, 0x40000040 ;  /* 0x40000040000b7882 */ /* 0x000fe20000000000 */
[----:B------:R-:W-:Y:S02]  /*0f80*/  UMOV UR9, UR5 ;  /* 0x0000000500097c82 */ /* 0x000fe40008000000 */
[----:B------:R-:W-:Y:S01]  /*0f90*/  UMOV UR8, UR4 ;  /* 0x0000000400087c82 */ /* 0x000fe20008000000 */
[----:B------:R-:W-:Y:S01]  /*0fa0*/  UIADD3 UR12, UR4, 0x4, URZ ;  /* 0x00000004040c7890 */ /* 0x000fe2000fffe03f */
[----:B------:R-:W-:Y:S01]  /*0fb0*/  UMOV UR10, UR22 ;  /* 0x00000016000a7c82 */ /* 0x000fe20008000000 */
[----:B------:R-:W-:Y:S01]  /*0fc0*/  UIADD3 UR14, UR22, 0x4, URZ ;  /* 0x00000004160e7890 */ /* 0x000fe2000fffe03f */
[----:B------:R-:W-:Y:S01]  /*0fd0*/  HGMMA.64x64x16.F32.BF16 R24, gdesc[UR8], RZ, !UPT, gsb0 ;  /* 0x00e00000081879f0 */ /* 0x000fe2000c0018ff */
[----:B------:R-:W-:-:S02]  /*0fe0*/  UIADD3 UR8, UR4, 0x2, URZ ;  /* 0x0000000204087890 */ /* 0x000fc4000fffe03f */
[----:B------:R-:W-:Y:S01]  /*0ff0*/  UIADD3 UR10, UR22, 0x2, URZ ;  /* 0x00000002160a7890 */ /* 0x000fe2000fffe03f */
[-C--:B--2---:R-:W-:Y:S01]  /*1000*/  ISETP.GE.AND P5, PT, R2, R3.reuse, PT ;  /* 0x000000030200720c */ /* 0x084fe20003fa6270 */
[----:B------:R-:W-:Y:S01]  /*1010*/  UMOV UR9, 0x40000040 ;  /* 0x4000004000097882 */ /* 0x000fe20000000000 */
[----:B------:R-:W-:Y:S01]  /*1020*/  UMOV UR11, 0x40000040 ;  /* 0x40000040000b7882 */ /* 0x000fe20000000000 */
[----:B------:R-:W-:Y:S01]  /*1030*/  UMOV UR13, 0x40000040 ;  /* 0x40000040000d7882 */ /* 0x000fe20000000000 */
[----:B------:R-:W-:Y:S01]  /*1040*/  UMOV UR15, 0x40000040 ;  /* 0x40000040000f7882 */ /* 0x000fe20000000000 */
[----:B------:R-:W-:Y:S01]  /*1050*/  UIADD3 UR16, UR4, 0x6, URZ ;  /* 0x0000000604107890 */ /* 0x000fe2000fffe03f */
[----:B------:R-:W-:Y:S01]  /*1060*/  VIADD R2, R0, 0x9 ;  /* 0x0000000900027836 */ /* 0x000fe20000000000 */
[----:B------:R-:W-:Y:S01]  /*1070*/  UIADD3 UR18, UR22, 0x6, URZ ;  /* 0x0000000616127890 */ /* 0x000fe2000fffe03f */
[-C--:B------:R-:W-:Y:S01]  /*1080*/  ISETP.GE.AND P2, PT, R4, R3.reuse, PT ;  /* 0x000000030400720c */ /* 0x080fe20003f46270 */
[----:B------:R-:W-:Y:S01]  /*1090*/  UMOV UR17, 0x40000040 ;  /* 0x4000004000117882 */ /* 0x000fe20000000000 */
[----:B------:R-:W-:Y:S01]  /*10a0*/  UMOV UR19, 0x40000040 ;  /* 0x4000004000137882 */ /* 0x000fe20000000000 */
[CC--:B------:R-:W-:Y:S01]  /*10b0*/  ISETP.GE.AND P1, PT, R0.reuse, R3.reuse, PT ;  /* 0x000000030000720c */ /* 0x0c0fe20003f26270 */
[----:B------:R-:W-:Y:S01]  /*10c0*/  VIADD R4, R0, 0x11 ;  /* 0x0000001100047836 */ /* 0x000fe20000000000 */
[-C--:B------:R-:W-:Y:S01]  /*10d0*/  ISETP.GE.AND P4, PT, R2, R3.reuse, PT ;  /* 0x000000030200720c */ /* 0x080fe20003f86270 */
[----:B------:R-:W-:Y:S01]  /*10e0*/  VIADD R2, R0, 0x18 ;  /* 0x0000001800027836 */ /* 0x000fe20000000000 */
[-C--:B------:R-:W-:Y:S01]  /*10f0*/  ISETP.GE.AND P6, PT, R6, R3.reuse, PT ;  /* 0x000000030600720c */ /* 0x080fe20003fc6270 */
[----:B------:R-:W-:Y:S01]  /*1100*/  ULDC UR6, c[0x0][0x604] ;  /* 0x0001810000067ab9 */ /* 0x000fe20000000800 */
[----:B------:R-:W-:Y:S01]  /*1110*/  ISETP.GE.AND P3, PT, R4, R3, PT ;  /* 0x000000030400720c */ /* 0x000fe20003f66270 */
[----:B------:R-:W-:Y:S01]  /*1120*/  USHF.L.U32 UR7, UR7, 0x3, URZ ;  /* 0x0000000307077899 */ /* 0x000fe2000800063f */
[----:B------:R-:W-:-:S03]  /*1130*/  IADD3 R4, R0, 0x19, RZ ;  /* 0x0000001900047810 */ /* 0x000fc60007ffe0ff */
[----:B------:R-:W-:Y:S01]  /*1140*/  ULOP3.LUT UR7, UR7, 0x8, URZ, 0xc, !UPT ;  /* 0x0000000807077892 */ /* 0x000fe2000f8e0c3f */
[----:B------:R-:W-:Y:S02]  /*1150*/  WARPGROUP.DEPBAR.LE gsb0, 0x0 ;  /* 0x00008000000079c5 */ /* 0x000fe40000010000 */
[----:B------:R-:W-:-:S06]  /*1160*/  WARPGROUP.ARRIVE ;  /* 0x00000000000079c5 */ /* 0x000fcc0000000000 */
[----:B------:R-:W-:Y:S03]  /*1170*/  HGMMA.64x64x16.F32.BF16 R24, gdesc[UR8], R24, gsb0 ;  /* 0x00e00000081879f0 */ /* 0x000fe60008001818 */
[----:B------:R-:W-:Y:S02]  /*1180*/  WARPGROUP.DEPBAR.LE gsb0, 0x0 ;  /* 0x00008000000079c5 */ /* 0x000fe40000010000 */
[----:B------:R-:W-:-:S06]  /*1190*/  WARPGROUP.ARRIVE ;  /* 0x00000000000079c5 */ /* 0x000fcc0000000000 */
[----:B------:R-:W-:Y:S03]  /*11a0*/  HGMMA.64x64x16.F32.BF16 R24, gdesc[UR12], R24, gsb0 ;  /* 0x00e000000c1879f0 */ /* 0x000fe60008001818 */
[----:B------:R-:W-:Y:S02]  /*11b0*/  WARPGROUP.DEPBAR.LE gsb0, 0x0 ;  /* 0x00008000000079c5 */ /* 0x000fe40000010000 */
[----:B------:R-:W-:-:S06]  /*11c0*/  WARPGROUP.ARRIVE ;  /* 0x00000000000079c5 */ /* 0x000fcc0000000000 */
[----:B------:R-:W-:Y:S03]  /*11d0*/  HGMMA.64x64x16.F32.BF16 R24, gdesc[UR16], R24, gsb0 ;  /* 0x00e00000101879f0 */ /* 0x000fe60008001818 */
[----:B------:R-:W-:Y:S02]  /*11e0*/  WARPGROUP.DEPBAR.LE gsb0, 0x0 ;  /* 0x00008000000079c5 */ /* 0x000fe40000010000 */
[----:B------:R-:W-:Y:S02]  /*11f0*/  FSEL R24, R24, -INF , !P1 ;  /* 0xff80000018187808 */ /* 0x000fe40004800000 */
[----:B------:R-:W-:Y:S02]  /*1200*/  FSEL R25, R25, -INF , !P5 ;  /* 0xff80000019197808 */ /* 0x000fe40006800000 */
[----:B------:R-:W-:Y:S02]  /*1210*/  FSEL R28, R28, -INF , !P2 ;  /* 0xff8000001c1c7808 */ /* 0x000fe40005000000 */
[----:B------:R-:W-:-:S02]  /*1220*/  FMNMX R5, R24, R25, !PT ;  /* 0x0000001918057209 */ /* 0x000fc40007800000 */
[----:B------:R-:W-:Y:S02]  /*1230*/  FSEL R26, R26, -INF , !P1 ;  /* 0xff8000001a1a7808 */ /* 0x000fe40004800000 */
[-C--:B------:R-:W-:Y:S01]  /*1240*/  ISETP.GE.AND P1, PT, R2, R3.reuse, PT ;  /* 0x000000030200720c */ /* 0x080fe20003f26270 */
[----:B------:R-:W-:Y:S01]  /*1250*/  VIADD R2, R0, 0x20 ;  /* 0x0000002000027836 */ /* 0x000fe20000000000 */
[----:B------:R-:W-:Y:S02]  /*1260*/  FSEL R27, R27, -INF , !P5 ;  /* 0xff8000001b1b7808 */ /* 0x000fe40006800000 */
[----:B------:R-:W-:Y:S02]  /*1270*/  ISETP.GE.AND P5, PT, R4, R3, PT ;  /* 0x000000030400720c */ /* 0x000fe40003fa6270 */
[----:B------:R-:W-:Y:S02]  /*1280*/  FSEL R29, R29, -INF , !P4 ;  /* 0xff8000001d1d7808 */ /* 0x000fe40006000000 */
[----:B------:R-:W-:-:S02]  /*1290*/  FMNMX R4, R28, R5, !PT ;  /* 0x000000051c047209 */ /* 0x000fc40007800000 */
[----:B------:R-:W-:Y:S02]  /*12a0*/  FSEL R30, R30, -INF , !P2 ;  /* 0xff8000001e1e7808 */ /* 0x000fe40005000000 */
[----:B------:R-:W-:Y:S01]  /*12b0*/  ISETP.GE.AND P2, PT, R2, R3, PT ;  /* 0x000000030200720c */ /* 0x000fe20003f46270 */
[----:B------:R-:W-:Y:S01]  /*12c0*/  VIADD R2, R0, 0x21 ;  /* 0x0000002100027836 */ /* 0x000fe20000000000 */
[----:B------:R-:W-:Y:S02]  /*12d0*/  FSEL R32, R32, -INF , !P6 ;  /* 0xff80000020207808 */ /* 0x000fe40007000000 */
[----:B------:R-:W-:Y:S02]  /*12e0*/  FMNMX R5, R29, R4, !PT ;  /* 0x000000041d057209 */ /* 0x000fe40007800000 */
[----:B------:R-:W-:Y:S02]  /*12f0*/  FSEL R33, R33, -INF , !P3 ;  /* 0xff80000021217808 */ /* 0x000fe40005800000 */
[----:B------:R-:W-:-:S02]  /*1300*/  FMNMX R4, R32, R5, !PT ;  /* 0x0000000520047209 */ /* 0x000fc40007800000 */
[----:B------:R-:W-:Y:S02]  /*1310*/  FSEL R31, R31, -INF , !P4 ;  /* 0xff8000001f1f7808 */ /* 0x000fe40006000000 */
[----:B------:R-:W-:Y:S02]  /*1320*/  ISETP.GE.AND P4, PT, R2, R3, PT ;  /* 0x000000030200720c */ /* 0x000fe40003f86270 */
[----:B------:R-:W-:Y:S02]  /*1330*/  IADD3 R2, R0, 0x28, RZ ;  /* 0x0000002800027810 */ /* 0x000fe40007ffe0ff */
[----:B------:R-:W-:Y:S02]  /*1340*/  FSEL R36, R36, -INF , !P1 ;  /* 0xff80000024247808 */ /* 0x000fe40004800000 */
[----:B------:R-:W-:Y:S02]  /*1350*/  FMNMX R5, R33, R4, !PT ;  /* 0x0000000421057209 */ /* 0x000fe40007800000 */
[----:B------:R-:W-:-:S02]  /*1360*/  FSEL R34, R34, -INF , !P6 ;  /* 0xff80000022227808 */ /* 0x000fc40007000000 */
[----:B------:R-:W-:Y:S01]  /*1370*/  ISETP.GE.AND P6, PT, R2, R3, PT ;  /* 0x000000030200720c */ /* 0x000fe20003fc6270 */
[----:B------:R-:W-:Y:S01]  /*1380*/  VIADD R2, R0, 0x29 ;  /* 0x0000002900027836 */ /* 0x000fe20000000000 */
[----:B------:R-:W-:Y:S02]  /*1390*/  FSEL R37, R37, -INF , !P5 ;  /* 0xff80000025257808 */ /* 0x000fe40006800000 */
[----:B------:R-:W-:Y:S02]  /*13a0*/  FMNMX R4, R36, R5, !PT ;  /* 0x0000000524047209 */ /* 0x000fe40007800000 */
[----:B------:R-:W-:Y:S02]  /*13b0*/  FSEL R35, R35, -INF , !P3 ;  /* 0xff80000023237808 */ /* 0x000fe40005800000 */
[----:B------:R-:W-:Y:S02]  /*13c0*/  FSEL R40, R40, -INF , !P2 ;  /* 0xff80000028287808 */ /* 0x000fe40005000000 */
[----:B------:R-:W-:-:S02]  /*13d0*/  FMNMX R5, R37, R4, !PT ;  /* 0x0000000425057209 */ /* 0x000fc40007800000 */
[----:B------:R-:W-:Y:S01]  /*13e0*/  ISETP.GE.AND P3, PT, R2, R3, PT ;  /* 0x000000030200720c */ /* 0x000fe20003f66270 */
[----:B------:R-:W-:Y:S01]  /*13f0*/  VIADD R2, R0, 0x30 ;  /* 0x0000003000027836 */ /* 0x000fe20000000000 */
[----:B------:R-:W-:Y:S02]  /*1400*/  FSEL R41, R41, -INF , !P4 ;  /* 0xff80000029297808 */ /* 0x000fe40006000000 */
[----:B------:R-:W-:Y:S02]  /*1410*/  FMNMX R4, R40, R5, !PT ;  /* 0x0000000528047209 */ /* 0x000fe40007800000 */
[----:B------:R-:W-:Y:S02]  /*1420*/  FSEL R38, R38, -INF , !P1 ;  /* 0xff80000026267808 */ /* 0x000fe40004800000 */
[----:B------:R-:W-:Y:S02]  /*1430*/  ISETP.GE.AND P1, PT, R2, R3, PT ;  /* 0x000000030200720c */ /* 0x000fe40003f26270 */
[----:B------:R-:W-:-:S02]  /*1440*/  IADD3 R2, R0, 0x31, RZ ;  /* 0x0000003100027810 */ /* 0x000fc40007ffe0ff */
[----:B------:R-:W-:Y:S02]  /*1450*/  FSEL R44, R44, -INF , !P6 ;  /* 0xff8000002c2c7808 */ /* 0x000fe40007000000 */
[----:B------:R-:W-:Y:S02]  /*1460*/  FMNMX R5, R41, R4, !PT ;  /* 0x0000000429057209 */ /* 0x000fe40007800000 */
[----:B------:R-:W-:Y:S02]  /*1470*/  FSEL R39, R39, -INF , !P5 ;  /* 0xff80000027277808 */ /* 0x000fe40006800000 */
[----:B------:R-:W-:Y:S01]  /*1480*/  ISETP.GE.AND P5, PT, R2, R3, PT ;  /* 0x000000030200720c */ /* 0x000fe20003fa6270 */
[----:B------:R-:W-:Y:S01]  /*1490*/  VIADD R2, R0, 0x38 ;  /* 0x0000003800027836 */ /* 0x000fe20000000000 */
[----:B------:R-:W-:Y:S02]  /*14a0*/  FSEL R45, R45, -INF , !P3 ;  /* 0xff8000002d2d7808 */ /* 0x000fe40005800000 */
[----:B------:R-:W-:-:S02]  /*14b0*/  FMNMX R4, R44, R5, !PT ;  /* 0x000000052c047209 */ /* 0x000fc40007800000 */
        /* <DEDUP_REMOVED lines=8> */
[----:B------:R-:W-:Y:S02]  /*1540*/  ISETP.GE.AND P4, PT, R2, R3, PT ;  /* 0x000000030200720c */ /* 0x000fe40003f86270 */
[----:B------:R-:W-:Y:S02]  /*1550*/  FSEL R52, R52, -INF , !P2 ;  /* 0xff80000034347808 */ /* 0x000fe40005000000 */
[----:B------:R-:W-:Y:S02]  /*1560*/  FMNMX R5, R49, R4, !PT ;  /* 0x0000000431057209 */ /* 0x000fe40007800000 */
[----:B------:R-:W-:Y:S02]  /*1570*/  FSEL R53, R53, -INF , !P4 ;  /* 0xff80000035357808 */ /* 0x000fe40006000000 */
[----:B------:R-:W-:-:S02]  /*1580*/  FMNMX R2, R52, R5, !PT ;  /* 0x0000000534027209 */ /* 0x000fc40007800000 */
[----:B------:R-:W-:Y:S02]  /*1590*/  FSEL R46, R46, -INF , !P6 ;  /* 0xff8000002e2e7808 */ /* 0x000fe40007000000 */
[----:B------:R-:W-:Y:S02]  /*15a0*/  FMNMX R6, R53, R2, !PT ;  /* 0x0000000235067209 */ /* 0x000fe40007800000 */
[----:B------:R-:W-:Y:S02]  /*15b0*/  FSEL R50, R50, -INF , !P1 ;  /* 0xff80000032327808 */ /* 0x000fe40004800000 */
[----:B------:R-:W-:Y:S01]  /*15c0*/  FSEL R47, R47, -INF , !P3 ;  /* 0xff8000002f2f7808 */ /* 0x000fe20005800000 */
[----:B------:R-:W2:Y:S01]  /*15d0*/  SHFL.BFLY PT, R5, R6, 0x1, 0x1f ;  /* 0x0c201f0006057f89 */ /* 0x000ea200000e0000 */
[----:B------:R-:W-:Y:S02]  /*15e0*/  FSEL R51, R51, -INF , !P5 ;  /* 0xff80000033337808 */ /* 0x000fe40006800000 */
[----:B------:R-:W-:-:S02]  /*15f0*/  FSEL R54, R54, -INF , !P2 ;  /* 0xff80000036367808 */ /* 0x000fc40005000000 */
[----:B------:R-:W-:Y:S02]  /*1600*/  FSEL R55, R55, -INF , !P4 ;  /* 0xff80000037377808 */ /* 0x000fe40006000000 */
[----:B--2---:R-:W-:-:S05]  /*1610*/  FMNMX R8, R6, R5, !PT ;  /* 0x0000000506087209 */ /* 0x004fca0007800000 */
[----:B------:R-:W2:Y:S02]  /*1620*/  SHFL.BFLY PT, R5, R8, 0x2, 0x1f ;  /* 0x0c401f0008057f89 */ /* 0x000ea400000e0000 */
[----:B--2---:R-:W-:Y:S02]  /*1630*/  FMNMX R4, R8, R5, !PT ;  /* 0x0000000508047209 */ /* 0x004fe40007800000 */
[----:B------:R-:W-:Y:S02]  /*1640*/  FMNMX R5, R26, R27, !PT ;  /* 0x0000001b1a057209 */ /* 0x000fe40007800000 */
[----:B------:R-:W-:Y:S02]  /*1650*/  FSETP.NEU.AND P0, PT, R4, -INF , PT ;  /* 0xff8000000400780b */ /* 0x000fe40003f0d000 */
[----:B------:R-:W-:Y:S02]  /*1660*/  FMNMX R2, R30, R5, !PT ;  /* 0x000000051e027209 */ /* 0x000fe40007800000 */
[----:B------:R-:W-:-:S02]  /*1670*/  FSEL R9, R4, RZ, P0 ;  /* 0x000000ff04097208 */ /* 0x000fc40000000000 */
[----:B------:R-:W-:Y:S02]  /*1680*/  FMNMX R5, R31, R2, !PT ;  /* 0x000000021f057209 */ /* 0x000fe40007800000 */
[----:B------:R-:W-:Y:S01]  /*1690*/  ISETP.NE.AND P0, PT, R10, RZ, PT ;  /* 0x000000ff0a00720c */ /* 0x000fe20003f05270 */
[----:B------:R-:W-:Y:S01]  /*16a0*/  FMUL R9, R9, UR6 ;  /* 0x0000000609097c20 */ /* 0x000fe20008400000 */
[----:B------:R-:W-:-:S03]  /*16b0*/  FMNMX R2, R34, R5, !PT ;  /* 0x0000000522027209 */ /* 0x000fc60007800000 */
[--C-:B------:R-:W-:Y:S01]  /*16c0*/  FFMA R24, R24, UR6, -R9.reuse ;  /* 0x0000000618187c23 */ /* 0x100fe20008000809 */
[----:B------:R-:W-:Y:S01]  /*16d0*/  FMNMX R5, R35, R2, !PT ;  /* 0x0000000223057209 */ /* 0x000fe20007800000 */
[--C-:B------:R-:W-:Y:S01]  /*16e0*/  FFMA R28, R28, UR6, -R9.reuse ;  /* 0x000000061c1c7c23 */ /* 0x100fe20008000809 */
[--C-:B------:R-:W-:Y:S01]  /*16f0*/  FFMA R25, R25, UR6, -R9.reuse ;  /* 0x0000000619197c23 */ /* 0x100fe20008000809 */
[--C-:B------:R-:W-:Y:S01]  /*1700*/  FFMA R33, R33, UR6, -R9.reuse ;  /* 0x0000000621217c23 */ /* 0x100fe20008000809 */
[----:B------:R-:W-:Y:S01]  /*1710*/  FMNMX R2, R38, R5, !PT ;  /* 0x0000000526027209 */ /* 0x000fe20007800000 */
[--C-:B------:R-:W-:Y:S01]  /*1720*/  FFMA R29, R29, UR6, -R9.reuse ;  /* 0x000000061d1d7c23 */ /* 0x100fe20008000809 */
[----:B------:R-:W-:Y:S01]  /*1730*/  FSETP.GEU.AND P6, PT, R24, -126, PT ;  /* 0xc2fc00001800780b */ /* 0x000fe20003fce000 */
        /* <DEDUP_REMOVED lines=12> */
[----:B------:R-:W-:Y:S01]  /*1800*/  @!P6 FMUL R24, R24, 0.5 ;  /* 0x3f0000001818e820 */ /* 0x000fe20000400000 */
[----:B------:R-:W-:Y:S01]  /*1810*/  FMNMX R2, R46, R5, !PT ;  /* 0x000000052e027209 */ /* 0x000fe20007800000 */
[--C-:B------:R-:W-:Y:S01]  /*1820*/  FFMA R48, R48, UR6, -R9.reuse ;  /* 0x0000000630307c23 */ /* 0x100fe20008000809 */
[----:B------:R-:W-:Y:S01]  /*1830*/  FSETP.GEU.AND P5, PT, R29, -126, PT ;  /* 0xc2fc00001d00780b */ /* 0x000fe20003fae000 */
[----:B------:R-:W-:Y:S01]  /*1840*/  @!P1 FMUL R28, R28, 0.5 ;  /* 0x3f0000001c1c9820 */ /* 0x000fe20000400000 */
[----:B------:R-:W-:Y:S01]  /*1850*/  FMNMX R5, R47, R2, !PT ;  /* 0x000000022f057209 */ /* 0x000fe20007800000 */
[----:B------:R-:W2:Y:S01]  /*1860*/  MUFU.EX2 R24, R24 ;  /* 0x0000001800187308 */ /* 0x000ea20000000800 */
[----:B------:R-:W-:Y:S01]  /*1870*/  FSETP.GEU.AND P2, PT, R32, -126, PT ;  /* 0xc2fc00002000780b */ /* 0x000fe20003f4e000 */
[----:B------:R-:W-:Y:S01]  /*1880*/  @!P3 FMUL R25, R25, 0.5 ;  /* 0x3f0000001919b820 */ /* 0x000fe20000400000 */
[----:B------:R-:W-:Y:S01]  /*1890*/  FMNMX R2, R50, R5, !PT ;  /* 0x0000000532027209 */ /* 0x000fe20007800000 */
[--C-:B------:R-:W-:Y:S01]  /*18a0*/  FFMA R49, R49, UR6, -R9.reuse ;  /* 0x0000000631317c23 */ /* 0x100fe20008000809 */
[--C-:B------:R-:W-:Y:S01]  /*18b0*/  FFMA R44, R44, UR6, -R9.reuse ;  /* 0x000000062c2c7c23 */ /* 0x100fe20008000809 */
[----:B------:R-:W-:Y:S01]  /*18c0*/  @!P4 FMUL R33, R33, 0.5 ;  /* 0x3f0000002121c820 */ /* 0x000fe20000400000 */
[----:B------:R-:W-:Y:S01]  /*18d0*/  FMNMX R5, R51, R2, !PT ;  /* 0x0000000233057209 */ /* 0x000fe20007800000 */
[----:B------:R-:W3:Y:S01]  /*18e0*/  MUFU.EX2 R28, R28 ;  /* 0x0000001c001c7308 */ /* 0x000ee20000000800 */
[--C-:B------:R-:W-:Y:S01]  /*18f0*/  FFMA R52, R52, UR6, -R9.reuse ;  /* 0x0000000634347c23 */ /* 0x100fe20008000809 */
[----:B------:R-:W-:Y:S01]  /*1900*/  @!P5 FMUL R29, R29, 0.5 ;  /* 0x3f0000001d1dd820 */ /* 0x000fe20000400000 */
[----:B------:R-:W-:Y:S01]  /*1910*/  FMNMX R2, R54, R5, !PT ;  /* 0x0000000536027209 */ /* 0x000fe20007800000 */
[----:B------:R-:W-:-:S02]  /*1920*/  FFMA R53, R53, UR6, -R9 ;  /* 0x0000000635357c23 */ /* 0x000fc40008000809 */
[----:B------:R-:W-:Y:S01]  /*1930*/  @!P2 FMUL R32, R32, 0.5 ;  /* 0x3f0000002020a820 */ /* 0x000fe20000400000 */
[----:B------:R-:W-:Y:S01]  /*1940*/  FMNMX R2, R55, R2, !PT ;  /* 0x0000000237027209 */ /* 0x000fe20007800000 */
[----:B------:R-:W4:Y:S01]  /*1950*/  MUFU.EX2 R25, R25 ;  /* 0x0000001900197308 */ /* 0x000f220000000800 */
[----:B--2---:R-:W-:Y:S01]  /*1960*/  @!P6 FMUL R24, R24, R24 ;  /* 0x000000181818e220 */ /* 0x004fe20000400000 */
[----:B------:R-:W-:Y:S02]  /*1970*/  FSETP.GEU.AND P6, PT, R36, -126, PT ;  /* 0xc2fc00002400780b */ /* 0x000fe40003fce000 */
[----:B------:R-:W2:Y:S04]  /*1980*/  SHFL.BFLY PT, R5, R2, 0x1, 0x1f ;  /* 0x0c201f0002057f89 */ /* 0x000ea800000e0000 */
[----:B------:R-:W5:Y:S01]  /*1990*/  MUFU.EX2 R33, R33 ;  /* 0x0000002100217308 */ /* 0x000f620000000800 */
[----:B---3--:R-:W-:Y:S01]  /*19a0*/  @!P1 FMUL R28, R28, R28 ;  /* 0x0000001c1c1c9220 */ /* 0x008fe20000400000 */
[----:B------:R-:W-:-:S05]  /*19b0*/  FSETP.GEU.AND P1, PT, R40, -126, PT ;  /* 0xc2fc00002800780b */ /* 0x000fca0003f2e000 */
[----:B------:R-:W-:Y:S01]  /*19c0*/  @!P6 FMUL R36, R36, 0.5 ;  /* 0x3f0000002424e820 */ /* 0x000fe20000400000 */
[----:B------:R-:W3:Y:S01]  /*19d0*/  MUFU.EX2 R29, R29 ;  /* 0x0000001d001d7308 */ /* 0x000ee20000000800 */
[----:B----4-:R-:W-:Y:S01]  /*19e0*/  @!P3 FMUL R25, R25, R25 ;  /* 0x000000191919b220 */ /* 0x010fe20000400000 */
[----:B------:R-:W-:-:S05]  /*19f0*/  FSETP.GEU.AND P3, PT, R37, -126, PT ;  /* 0xc2fc00002500780b */ /* 0x000fca0003f6e000 */
[----:B------:R-:W-:Y:S01]  /*1a00*/  @!P1 FMUL R40, R40, 0.5 ;  /* 0x3f00000028289820 */ /* 0x000fe20000400000 */
[----:B------:R-:W4:Y:S01]  /*1a10*/  MUFU.EX2 R36, R36 ;  /* 0x0000002400247308 */ /* 0x000f220000000800 */
[----:B-----5:R-:W-:Y:S01]  /*1a20*/  @!P4 FMUL R33, R33, R33 ;  /* 0x000000212121c220 */ /* 0x020fe20000400000 */
[----:B------:R-:W-:Y:S02]  /*1a30*/  FSETP.GEU.AND P4, PT, R45, -126, PT ;  /* 0xc2fc00002d00780b */ /* 0x000fe40003f8e000 */
[----:B--2---:R-:W-:-:S03]  /*1a40*/  FMNMX R5, R2, R5, !PT ;  /* 0x0000000502057209 */ /* 0x004fc60007800000 */
[----:B------:R-:W-:Y:S01]  /*1a50*/  @!P3 FMUL R37, R37, 0.5 ;  /* 0x3f0000002525b820 */ /* 0x000fe20000400000 */
[----:B------:R-:W2:Y:S01]  /*1a60*/  MUFU.EX2 R11, R40 ;  /* 0x00000028000b7308 */ /* 0x000ea20000000800 */
[----:B------:R-:W5:Y:S01]  /*1a70*/  SHFL.BFLY PT, R6, R5, 0x2, 0x1f ;  /* 0x0c401f0005067f89 */ /* 0x000f6200000e0000 */
[----:B---3--:R-:W-:Y:S01]  /*1a80*/  @!P5 FMUL R29, R29, R29 ;  /* 0x0000001d1d1dd220 */ /* 0x008fe20000400000 */
[----:B------:R-:W-:-:S04]  /*1a90*/  FSETP.GEU.AND P5, PT, R41, -126, PT ;  /* 0xc2fc00002900780b */ /* 0x000fc80003fae000 */
[----:B------:R-:W-:Y:S01]  /*1aa0*/  @!P4 FMUL R45, R45, 0.5 ;  /* 0x3f0000002d2dc820 */ /* 0x000fe20000400000 */
[----:B------:R-:W3:Y:S01]  /*1ab0*/  MUFU.EX2 R32, R32 ;  /* 0x0000002000207308 */ /* 0x000ee20000000800 */
[----:B----4-:R-:W-:Y:S01]  /*1ac0*/  @!P6 FMUL R36, R36, R36 ;  /* 0x000000242424e220 */ /* 0x010fe20000400000 */
[----:B------:R-:W-:-:S06]  /*1ad0*/  FSETP.GEU.AND P6, PT, R48, -126, PT ;  /* 0xc2fc00003000780b */ /* 0x000fcc0003fce000 */
[----:B------:R-:W4:Y:S01]  /*1ae0*/  MUFU.EX2 R37, R37 ;  /* 0x0000002500257308 */ /* 0x000f220000000800 */
[----:B--2---:R-:W-:Y:S01]  /*1af0*/  @!P1 FMUL R11, R11, R11 ;  /* 0x0000000b0b0b9220 */ /* 0x004fe20000400000 */
[----:B------:R-:W-:Y:S01]  /*1b00*/  FSETP.GEU.AND P1, PT, R49, -126, PT ;  /* 0xc2fc00003100780b */ /* 0x000fe20003f2e000 */
[----:B------:R-:W-:-:S04]  /*1b10*/  @!P5 FMUL R41, R41, 0.5 ;  /* 0x3f0000002929d820 */ /* 0x000fc80000400000 */
[----:B------:R-:W-:Y:S01]  /*1b20*/  @!P6 FMUL R48, R48, 0.5 ;  /* 0x3f0000003030e820 */ /* 0x000fe20000400000 */
[----:B------:R-:W2:Y:S01]  /*1b30*/  MUFU.EX2 R10, R45 ;  /* 0x0000002d000a7308 */ /* 0x000ea20000000800 */
[----:B---3--:R-:W-:Y:S01]  /*1b40*/  @!P2 FMUL R32, R32, R32 ;  /* 0x000000202020a220 */ /* 0x008fe20000400000 */
[----:B------:R-:W-:Y:S02]  /*1b50*/  FSETP.GEU.AND P2, PT, R44, -126, PT ;  /* 0xc2fc00002c00780b */ /* 0x000fe40003f4e000 */
[----:B-----5:R-:W-:Y:S01]  /*1b60*/  FMNMX R6, R5, R6, !PT ;  /* 0x0000000605067209 */ /* 0x020fe20007800000 */
[----:B------:R-:W-:Y:S01]  /*1b70*/  FADD R5, R24, R11 ;  /* 0x0000000b18057221 */ /* 0x000fe20000000000 */
[----:B------:R-:W-:Y:S01]  /*1b80*/  F2FP.BF16.F32.PACK_AB R24, R25, R24 ;  /* 0x000000181918723e */ /* 0x000fe200000010ff */
[----:B------:R-:W-:Y:S01]  /*1b90*/  @!P1 FMUL R49, R49, 0.5 ;  /* 0x3f00000031319820 */ /* 0x000fe20000400000 */
[----:B------:R-:W3:Y:S01]  /*1ba0*/  MUFU.EX2 R8, R41 ;  /* 0x0000002900087308 */ /* 0x000ee20000000800 */
[----:B----4-:R-:W-:Y:S01]  /*1bb0*/  @!P3 FMUL R37, R37, R37 ;  /* 0x000000252525b220 */ /* 0x010fe20000400000 */
[----:B------:R-:W-:-:S04]  /*1bc0*/  FSETP.NEU.AND P3, PT, R6, -INF , PT ;  /* 0xff8000000600780b */ /* 0x000fc80003f6d000 */
[----:B------:R-:W-:Y:S01]  /*1bd0*/  FSEL R2, R6, RZ, P3 ;  /* 0x000000ff06027208 */ /* 0x000fe20001800000 */
[----:B------:R-:W-:Y:S01]  /*1be0*/  @!P2 FMUL R44, R44, 0.5 ;  /* 0x3f0000002c2ca820 */ /* 0x000fe20000400000 */
[----:B------:R-:W4:Y:S01]  /*1bf0*/  MUFU.EX2 R9, R48 ;  /* 0x0000003000097308 */ /* 0x000f220000000800 */
[----:B--2---:R-:W-:Y:S01]  /*1c00*/  @!P4 FMUL R10, R10, R10 ;  /* 0x0000000a0a0ac220 */ /* 0x004fe20000400000 */
[----:B------:R-:W-:Y:S01]  /*1c10*/  FSETP.GEU.AND P3, PT, R52, -126, PT ;  /* 0xc2fc00003400780b */ /* 0x000fe20003f6e000 */
[----:B------:R-:W-:-:S04]  /*1c20*/  FMUL R2, R2, UR6 ;  /* 0x0000000602027c20 */ /* 0x000fc80008400000 */
[--C-:B------:R-:W-:Y:S01]  /*1c30*/  FFMA R27, R27, UR6, -R2.reuse ;  /* 0x000000061b1b7c23 */ /* 0x100fe20008000802 */
[----:B------:R-:W2:Y:S01]  /*1c40*/  MUFU.EX2 R12, R49 ;  /* 0x00000031000c7308 */ /* 0x000ea20000000800 */
[--C-:B------:R-:W-:Y:S01]  /*1c50*/  FFMA R30, R30, UR6, -R2.reuse ;  /* 0x000000061e1e7c23 */ /* 0x100fe20008000802 */
[--C-:B------:R-:W-:Y:S01]  /*1c60*/  FFMA R31, R31, UR6, -R2.reuse ;  /* 0x000000061f1f7c23 */ /* 0x100fe20008000802 */
[--C-:B------:R-:W-:Y:S01]  /*1c70*/  FFMA R26, R26, UR6, -R2.reuse ;  /* 0x000000061a1a7c23 */ /* 0x100fe20008000802 */
[----:B------:R-:W-:Y:S01]  /*1c80*/  FSETP.GEU.AND P4, PT, R27, -126, PT ;  /* 0xc2fc00001b00780b */ /* 0x000fe20003f8e000 */
[----:B---3--:R-:W-:Y:S01]  /*1c90*/  @!P5 FMUL R8, R8, R8 ;  /* 0x000000080808d220 */ /* 0x008fe20000400000 */
[----:B------:R-:W-:Y:S01]  /*1ca0*/  FSETP.GEU.AND P5, PT, R53, -126, PT ;  /* 0xc2fc00003500780b */ /* 0x000fe20003fae000 */
[----:B------:R-:W-:Y:S01]  /*1cb0*/  @!P3 FMUL R52, R52, 0.5 ;  /* 0x3f0000003434b820 */ /* 0x000fe20000400000 */
[----:B------:R-:W3:Y:S01]  /*1cc0*/  MUFU.EX2 R13, R44 ;  /* 0x0000002c000d7308 */ /* 0x000ee20000000800 */
[----:B----4-:R-:W-:Y:S01]  /*1cd0*/  @!P6 FMUL R9, R9, R9 ;  /* 0x000000090909e220 */ /* 0x010fe20000400000 */
[----:B------:R-:W-:Y:S01]  /*1ce0*/  FSETP.GEU.AND P6, PT, R30, -126, PT ;  /* 0xc2fc00001e00780b */ /* 0x000fe20003fce000 */
[--C-:B------:R-:W-:Y:S01]  /*1cf0*/  FFMA R35, R35, UR6, -R2.reuse ;  /* 0x0000000623237c23 */ /* 0x100fe20008000802 */
[--C-:B------:R-:W-:Y:S01]  /*1d00*/  FFMA R39, R39, UR6, -R2.reuse ;  /* 0x0000000627277c23 */ /* 0x100fe20008000802 */
[--C-:B------:R-:W-:Y:S01]  /*1d10*/  FFMA R42, R42, UR6, -R2.reuse ;  /* 0x000000062a2a7c23 */ /* 0x100fe20008000802 */
[--C-:B------:R-:W-:Y:S01]  /*1d20*/  FFMA R50, R50, UR6, -R2.reuse ;  /* 0x0000000632327c23 */ /* 0x100fe20008000802 */
[--C-:B------:R-:W-:Y:S01]  /*1d30*/  FFMA R34, R34, UR6, -R2.reuse ;  /* 0x0000000622227c23 */ /* 0x100fe20008000802 */
[----:B------:R-:W4:Y:S01]  /*1d40*/  MUFU.EX2 R15, R52 ;  /* 0x00000034000f7308 */ /* 0x000f220000000800 */
[----:B--2---:R-:W-:Y:S01]  /*1d50*/  @!P1 FMUL R12, R12, R12 ;  /* 0x0000000c0c0c9220 */ /* 0x004fe20000400000 */
[----:B------:R-:W-:Y:S01]  /*1d60*/  FSETP.GEU.AND P1, PT, R31, -126, PT ;  /* 0xc2fc00001f00780b */ /* 0x000fe20003f2e000 */
[----:B------:R-:W-:Y:S01]  /*1d70*/  @!P4 FMUL R27, R27, 0.5 ;  /* 0x3f0000001b1bc820 */ /* 0x000fe20000400000 */
[----:B------:R-:W-:Y:S01]  /*1d80*/  @!P5 FMUL R53, R53, 0.5 ;  /* 0x3f0000003535d820 */ /* 0x000fe20000400000 */
[--C-:B------:R-:W-:Y:S01]  /*1d90*/  FFMA R38, R38, UR6, -R2.reuse ;  /* 0x0000000626267c23 */ /* 0x100fe20008000802 */
[--C-:B------:R-:W-:Y:S01]  /*1da0*/  FFMA R46, R46, UR6, -R2.reuse ;  /* 0x000000062e2e7c23 */ /* 0x100fe20008000802 */
[----:B------:R-:W-:Y:S01]  /*1db0*/  @!P6 FMUL R30, R30, 0.5 ;  /* 0x3f0000001e1ee820 */ /* 0x000fe20000400000 */
[----:B------:R-:W2:Y:S01]  /*1dc0*/  MUFU.EX2 R14, R53 ;  /* 0x00000035000e7308 */ /* 0x000ea20000000800 */
[----:B---3--:R-:W-:Y:S01]  /*1dd0*/  @!P2 FMUL R13, R13, R13 ;  /* 0x0000000d0d0da220 */ /* 0x008fe20000400000 */
[----:B------:R-:W-:Y:S01]  /*1de0*/  FSETP.GEU.AND P2, PT, R26, -126, PT ;  /* 0xc2fc00001a00780b */ /* 0x000fe20003f4e000 */
[--C-:B------:R-:W-:Y:S01]  /*1df0*/  FFMA R51, R51, UR6, -R2.reuse ;  /* 0x0000000633337c23 */ /* 0x100fe20008000802 */
[--C-:B------:R-:W-:Y:S01]  /*1e00*/  FFMA R54, R54, UR6, -R2.reuse ;  /* 0x0000000636367c23 */ /* 0x100fe20008000802 */
[--C-:B------:R-:W-:Y:S01]  /*1e10*/  FFMA R43, R43, UR6, -R2.reuse ;  /* 0x000000062b2b7c23 */ /* 0x100fe20008000802 */
[--C-:B------:R-:W-:Y:S01]  /*1e20*/  FFMA R47, R47, UR6, -R2.reuse ;  /* 0x000000062f2f7c23 */ /* 0x100fe20008000802 */
[----:B------:R-:W-:Y:S01]  /*1e30*/  @!P1 FMUL R31, R31, 0.5 ;  /* 0x3f0000001f1f9820 */ /* 0x000fe20000400000 */
[----:B------:R-:W3:Y:S01]  /*1e40*/  MUFU.EX2 R27, R27 ;  /* 0x0000001b001b7308 */ /* 0x000ee20000000800 */
[----:B----4-:R-:W-:Y:S01]  /*1e50*/  @!P3 FMUL R15, R15, R15 ;  /* 0x0000000f0f0fb220 */ /* 0x010fe20000400000 */
[----:B------:R-:W-:Y:S01]  /*1e60*/  FSETP.GEU.AND P3, PT, R34, -126, PT ;  /* 0xc2fc00002200780b */ /* 0x000fe20003f6e000 */
[----:B------:R-:W-:Y:S01]  /*1e70*/  FFMA R2, R55, UR6, -R2 ;  /* 0x0000000637027c23 */ /* 0x000fe20008000802 */
[----:B------:R-:W-:-:S03]  /*1e80*/  FADD R23, R28, R13 ;  /* 0x0000000d1c177221 */ /* 0x000fc60000000000 */
[----:B------:R-:W-:Y:S01]  /*1e90*/  @!P2 FMUL R26, R26, 0.5 ;  /* 0x3f0000001a1aa820 */ /* 0x000fe20000400000 */
[----:B------:R4:W5:Y:S01]  /*1ea0*/  MUFU.EX2 R17, R30 ;  /* 0x0000001e00117308 */ /* 0x0009620000000800 */
[----:B--2---:R-:W-:Y:S01]  /*1eb0*/  @!P5 FMUL R14, R14, R14 ;  /* 0x0000000e0e0ed220 */ /* 0x004fe20000400000 */
[----:B------:R-:W-:-:S03]  /*1ec0*/  FSETP.GEU.AND P5, PT, R35, -126, PT ;  /* 0xc2fc00002300780b */ /* 0x000fc60003fae000 */
[----:B------:R-:W-:Y:S02]  /*1ed0*/  FADD R41, R37, R14 ;  /* 0x0000000e25297221 */ /* 0x000fe40000000000 */
[----:B------:R-:W-:Y:S01]  /*1ee0*/  @!P3 FMUL R34, R34, 0.5 ;  /* 0x3f0000002222b820 */ /* 0x000fe20000400000 */
[----:B------:R-:W2:Y:S01]  /*1ef0*/  MUFU.EX2 R18, R31 ;  /* 0x0000001f00127308 */ /* 0x000ea20000000800 */
[----:B---3--:R-:W-:Y:S01]  /*1f00*/  @!P4 FMUL R27, R27, R27 ;  /* 0x0000001b1b1bc220 */ /* 0x008fe20000400000 */
[----:B------:R-:W-:Y:S01]  /*1f10*/  FSETP.GEU.AND P4, PT, R39, -126, PT ;  /* 0xc2fc00002700780b */ /* 0x000fe20003f8e000 */
[----:B----4-:R-:W-:-:S04]  /*1f20*/  FADD R30, R33, R12 ;  /* 0x0000000c211e7221 */ /* 0x010fc80000000000 */
[----:B------:R-:W-:Y:S01]  /*1f30*/  @!P5 FMUL R35, R35, 0.5 ;  /* 0x3f0000002323d820 */ /* 0x000fe20000400000 */
[----:B------:R3:W4:Y:S01]  /*1f40*/  MUFU.EX2 R16, R26 ;  /* 0x0000001a00107308 */ /* 0x0007220000000800 */
[----:B-----5:R-:W-:Y:S01]  /*1f50*/  @!P6 FMUL R17, R17, R17 ;  /* 0x000000111111e220 */ /* 0x020fe20000400000 */
[----:B------:R-:W-:-:S05]  /*1f60*/  FSETP.GEU.AND P6, PT, R42, -126, PT ;  /* 0xc2fc00002a00780b */ /* 0x000fca0003fce000 */
[----:B------:R-:W-:Y:S01]  /*1f70*/  @!P4 FMUL R39, R39, 0.5 ;  /* 0x3f0000002727c820 */ /* 0x000fe20000400000 */
[----:B------:R-:W5:Y:S01]  /*1f80*/  MUFU.EX2 R20, R35 ;  /* 0x0000002300147308 */ /* 0x000f620000000800 */
[----:B--2---:R-:W-:Y:S01]  /*1f90*/  @!P1 FMUL R18, R18, R18 ;  /* 0x0000001212129220 */ /* 0x004fe20000400000 */
[----:B------:R-:W-:Y:S01]  /*1fa0*/  FSETP.GEU.AND P1, PT, R50, -126, PT ;  /* 0xc2fc00003200780b */ /* 0x000fe20003f2e000 */
[----:B---3--:R-:W-:-:S04]  /*1fb0*/  FADD R26, R32, R9 ;  /* 0x00000009201a7221 */ /* 0x008fc80000000000 */
[----:B------:R-:W-:Y:S01]  /*1fc0*/  @!P6 FMUL R42, R42, 0.5 ;  /* 0x3f0000002a2ae820 */ /* 0x000fe20000400000 */
[----:B------:R-:W2:Y:S01]  /*1fd0*/  MUFU.EX2 R22, R39 ;  /* 0x0000002700167308 */ /* 0x000ea20000000800 */
[----:B----4-:R-:W-:Y:S01]  /*1fe0*/  @!P2 FMUL R16, R16, R16 ;  /* 0x000000101010a220 */ /* 0x010fe20000400000 */
[----:B------:R-:W-:-:S05]  /*1ff0*/  FSETP.GEU.AND P2, PT, R38, -126, PT ;  /* 0xc2fc00002600780b */ /* 0x000fca0003f4e000 */
[----:B------:R-:W-:Y:S01]  /*2000*/  @!P1 FMUL R50, R50, 0.5 ;  /* 0x3f00000032329820 */ /* 0x000fe20000400000 */
[----:B------:R-:W3:Y:S01]  /*2010*/  MUFU.EX2 R21, R42 ;  /* 0x0000002a00157308 */ /* 0x000ee20000000800 */
[----:B-----5:R-:W-:Y:S01]  /*2020*/  @!P5 FMUL R20, R20, R20 ;  /* 0x000000141414d220 */ /* 0x020fe20000400000 */
[----:B------:R-:W-:-:S05]  /*2030*/  FSETP.GEU.AND P5, PT, R46, -126, PT ;  /* 0xc2fc00002e00780b */ /* 0x000fca0003fae000 */
[----:B------:R-:W-:Y:S01]  /*2040*/  @!P2 FMUL R38, R38, 0.5 ;  /* 0x3f0000002626a820 */ /* 0x000fe20000400000 */
[----:B------:R4:W5:Y:S01]  /*2050*/  MUFU.EX2 R19, R34 ;  /* 0x0000002200137308 */ /* 0x0009620000000800 */
[----:B--2---:R-:W-:Y:S01]  /*2060*/  @!P4 FMUL R22, R22, R22 ;  /* 0x000000161616c220 */ /* 0x004fe20000400000 */
[----:B------:R-:W-:-:S05]  /*2070*/  FSETP.GEU.AND P4, PT, R51, -126, PT ;  /* 0xc2fc00003300780b */ /* 0x000fca0003f8e000 */
[----:B------:R-:W-:Y:S01]  /*2080*/  @!P5 FMUL R46, R46, 0.5 ;  /* 0x3f0000002e2ed820 */ /* 0x000fe20000400000 */
[----:B------:R2:W1:Y:S01]  /*2090*/  MUFU.EX2 R31, R38 ;  /* 0x00000026001f7308 */ /* 0x0004620000000800 */
[----:B---3--:R-:W-:Y:S01]  /*20a0*/  @!P6 FMUL R21, R21, R21 ;  /* 0x000000151515e220 */ /* 0x008fe20000400000 */
[----:B------:R-:W-:Y:S01]  /*20b0*/  FSETP.GEU.AND P6, PT, R54, -126, PT ;  /* 0xc2fc00003600780b */ /* 0x000fe20003fce000 */
[----:B----4-:R-:W-:Y:S02]  /*20c0*/  FADD R34, R36, R15 ;  /* 0x0000000f24227221 */ /* 0x010fe40000000000 */
[----:B------:R-:W-:Y:S02]  /*20d0*/  FADD R42, R16, R21 ;  /* 0x00000015102a7221 */ /* 0x000fe40000000000 */
[----:B------:R-:W-:Y:S01]  /*20e0*/  @!P4 FMUL R51, R51, 0.5 ;  /* 0x3f0000003333c820 */ /* 0x000fe20000400000 */
[----:B------:R-:W3:Y:S01]  /*20f0*/  MUFU.EX2 R50, R50 ;  /* 0x0000003200327308 */ /* 0x000ee20000000800 */
[----:B-----5:R-:W-:Y:S01]  /*2100*/  @!P3 FMUL R19, R19, R19 ;  /* 0x000000131313b220 */ /* 0x020fe20000400000 */
[----:B------:R-:W-:Y:S01]  /*2110*/  FSETP.GEU.AND P3, PT, R43, -126, PT ;  /* 0xc2fc00002b00780b */ /* 0x000fe20003f6e000 */
[----:B--2---:R-:W-:Y:S01]  /*2120*/  FADD R38, R5, R26 ;  /* 0x0000001a05267221 */ /* 0x004fe20000000000 */
[----:B------:R-:W-:Y:S01]  /*2130*/  FADD R5, R25, R8 ;  /* 0x0000000819057221 */ /* 0x000fe20000000000 */
[----:B------:R-:W-:Y:S01]  /*2140*/  FADD R26, R29, R10 ;  /* 0x0000000a1d1a7221 */ /* 0x000fe20000000000 */
[----:B------:R-:W-:Y:S01]  /*2150*/  FADD R23, R23, R34 ;  /* 0x0000002217177221 */ /* 0x000fe20000000000 */
[----:B------:R-:W-:Y:S01]  /*2160*/  @!P6 FMUL R54, R54, 0.5 ;  /* 0x3f0000003636e820 */ /* 0x000fe20000400000 */
[----:B------:R-:W2:Y:S01]  /*2170*/  MUFU.EX2 R46, R46 ;  /* 0x0000002e002e7308 */ /* 0x000ea20000000800 */
[----:B-1----:R-:W-:Y:S01]  /*2180*/  @!P2 FMUL R31, R31, R31 ;  /* 0x0000001f1f1fa220 */ /* 0x002fe20000400000 */
[----:B------:R-:W-:Y:S01]  /*2190*/  FSETP.GEU.AND P2, PT, R47, -126, PT ;  /* 0xc2fc00002f00780b */ /* 0x000fe20003f4e000 */
[----:B------:R-:W-:Y:S01]  /*21a0*/  FADD R5, R5, R30 ;  /* 0x0000001e05057221 */ /* 0x000fe20000000000 */
[----:B------:R-:W-:Y:S01]  /*21b0*/  FADD R26, R26, R41 ;  /* 0x000000291a1a7221 */ /* 0x000fe20000000000 */
[----:B------:R-:W-:Y:S01]  /*21c0*/  FADD R23, R38, R23 ;  /* 0x0000001726177221 */ /* 0x000fe20000000000 */
[----:B------:R-:W-:Y:S01]  /*21d0*/  F2FP.BF16.F32.PACK_AB R25, R27, R16 ;  /* 0x000000101b19723e */ /* 0x000fe200000010ff */
[----:B------:R-:W-:Y:S01]  /*21e0*/  @!P3 FMUL R43, R43, 0.5 ;  /* 0x3f0000002b2bb820 */ /* 0x000fe20000400000 */
[----:B------:R-:W1:Y:S01]  /*21f0*/  MUFU.EX2 R51, R51 ;  /* 0x0000003300337308 */ /* 0x000e620000000800 */
[----:B---3--:R-:W-:Y:S01]  /*2200*/  @!P1 FMUL R50, R50, R50 ;  /* 0x0000003232329220 */ /* 0x008fe20000400000 */
[----:B------:R-:W-:Y:S01]  /*2210*/  FSETP.GEU.AND P1, PT, R2, -126, PT ;  /* 0xc2fc00000200780b */ /* 0x000fe20003f2e000 */
[----:B------:R-:W-:Y:S01]  /*2220*/  FADD R26, R5, R26 ;  /* 0x0000001a051a7221 */ /* 0x000fe20000000000 */
[----:B------:R-:W-:-:S02]  /*2230*/  MOV R5, UR7 ;  /* 0x0000000700057c02 */ /* 0x000fc40008000f00 */
[----:B------:R-:W-:Y:S01]  /*2240*/  F2FP.BF16.F32.PACK_AB R38, R14, R15 ;  /* 0x0000000f0e26723e */ /* 0x000fe200000010ff */
[----:B------:R-:W-:Y:S01]  /*2250*/  @!P2 FMUL R47, R47, 0.5 ;  /* 0x3f0000002f2fa820 */ /* 0x000fe20000400000 */
[----:B------:R3:W4:Y:S01]  /*2260*/  MUFU.EX2 R40, R43 ;  /* 0x0000002b00287308 */ /* 0x0007220000000800 */
[----:B--2---:R-:W-:Y:S01]  /*2270*/  @!P5 FMUL R46, R46, R46 ;  /* 0x0000002e2e2ed220 */ /* 0x004fe20000400000 */
[----:B------:R2:W-:Y:S03]  /*2280*/  SYNCS.ARRIVE.TRANS64.A1T0 RZ, [R5+UR21], RZ ;  /* 0x000000ff05ff79a7 */ /* 0x0005e60008100015 */
[----:B------:R-:W-:Y:S02]  /*2290*/  FADD R30, R17, R46 ;  /* 0x0000002e111e7221 */ /* 0x000fe40000000000 */
[----:B------:R-:W-:Y:S01]  /*22a0*/  @!P1 FMUL R2, R2, 0.5 ;  /* 0x3f00000002029820 */ /* 0x000fe20000400000 */
[----:B------:R-:W5:Y:S01]  /*22b0*/  MUFU.EX2 R35, R47 ;  /* 0x0000002f00237308 */ /* 0x000f620000000800 */
[----:B---3--:R-:W-:Y:S01]  /*22c0*/  FADD R43, R19, R50 ;  /* 0x00000032132b7221 */ /* 0x008fe20000000000 */
[----:B-1----:R-:W-:-:S03]  /*22d0*/  @!P4 FMUL R51, R51, R51 ;  /* 0x000000333333c220 */ /* 0x002fc60000400000 */
[----:B------:R-:W-:Y:S01]  /*22e0*/  FADD R42, R42, R43 ;  /* 0x0000002b2a2a7221 */ /* 0x000fe20000000000 */
[----:B------:R-:W-:Y:S02]  /*22f0*/  FADD R41, R20, R51 ;  /* 0x0000003314297221 */ /* 0x000fe40000000000 */
[----:B------:R-:W1:Y:S01]  /*2300*/  MUFU.EX2 R54, R54 ;  /* 0x0000003600367308 */ /* 0x000e620000000800 */
[----:B----4-:R-:W-:-:S07]  /*2310*/  @!P3 FMUL R40, R40, R40 ;  /* 0x000000282828b220 */ /* 0x010fce0000400000 */
[----:B------:R3:W4:Y:S01]  /*2320*/  MUFU.EX2 R39, R2 ;  /* 0x0000000200277308 */ /* 0x0007220000000800 */
[----:B-----5:R-:W-:-:S04]  /*2330*/  @!P2 FMUL R35, R35, R35 ;  /* 0x000000232323a220 */ /* 0x020fc80000400000 */
[----:B------:R-:W-:Y:S01]  /*2340*/  FADD R34, R18, R35 ;  /* 0x0000002312227221 */ /* 0x000fe20000000000 */
[----:B------:R-:W-:Y:S01]  /*2350*/  F2FP.BF16.F32.PACK_AB R35, R35, R46 ;  /* 0x0000002e2323723e */ /* 0x000fe200000010ff */
[----:B-1----:R-:W-:Y:S01]  /*2360*/  @!P6 FMUL R54, R54, R54 ;  /* 0x000000363636e220 */ /* 0x002fe20000400000 */
[----:B---3--:R-:W-:Y:S01]  /*2370*/  FADD R2, R27, R40 ;  /* 0x000000281b027221 */ /* 0x008fe20000000000 */
[----:B------:R-:W-:Y:S02]  /*2380*/  F2FP.BF16.F32.PACK_AB R27, R18, R17 ;  /* 0x00000011121b723e */ /* 0x000fe400000010ff */
[----:B------:R-:W-:Y:S01]  /*2390*/  FADD R43, R31, R54 ;  /* 0x000000361f2b7221 */ /* 0x000fe20000000000 */
[----:B------:R-:W-:Y:S01]  /*23a0*/  FADD R2, R2, R41 ;  /* 0x0000002902027221 */ /* 0x000fe20000000000 */
[----:B------:R-:W-:Y:S01]  /*23b0*/  F2FP.BF16.F32.PACK_AB R31, R22, R31 ;  /* 0x0000001f161f723e */ /* 0x000fe200000010ff */
[----:B----4-:R-:W-:Y:S01]  /*23c0*/  @!P1 FMUL R39, R39, R39 ;  /* 0x0000002727279220 */ /* 0x010fe20000400000 */
[----:B------:R-:W-:Y:S01]  /*23d0*/  FADD R43, R30, R43 ;  /* 0x0000002b1e2b7221 */ /* 0x000fe20000000000 */
[----:B------:R-:W-:-:S02]  /*23e0*/  F2FP.BF16.F32.PACK_AB R30, R37, R36 ;  /* 0x00000024251e723e */ /* 0x000fc400000010ff */
[----:B------:R-:W-:Y:S01]  /*23f0*/  FADD R45, R22, R39 ;  /* 0x00000027162d7221 */ /* 0x000fe20000000000 */
[----:B------:R-:W-:Y:S01]  /*2400*/  FADD R42, R42, R43 ;  /* 0x0000002b2a2a7221 */ /* 0x000fe20000000000 */
[----:B------:R-:W-:Y:S02]  /*2410*/  F2FP.BF16.F32.PACK_AB R36, R12, R9 ;  /* 0x000000090c24723e */ /* 0x000fe400000010ff */
[----:B------:R-:W-:Y:S01]  /*2420*/  FADD R45, R34, R45 ;  /* 0x0000002d222d7221 */ /* 0x000fe20000000000 */
[----:B------:R-:W-:Y:S02]  /*2430*/  F2FP.BF16.F32.PACK_AB R34, R10, R13 ;  /* 0x0000000d0a22723e */ /* 0x000fe400000010ff */
[----:B------:R-:W-:Y:S01]  /*2440*/  F2FP.BF16.F32.PACK_AB R37, R51, R50 ;  /* 0x000000323325723e */ /* 0x000fe200000010ff */
[----:B------:R-:W-:Y:S01]  /*2450*/  FADD R45, R2, R45 ;  /* 0x0000002d022d7221 */ /* 0x000fe20000000000 */
[----:B------:R-:W-:Y:S01]  /*2460*/  FADD R2, R23, R26 ;  /* 0x0000001a17027221 */ /* 0x000fe20000000000 */
[----:B------:R-:W-:-:S02]  /*2470*/  F2FP.BF16.F32.PACK_AB R26, R29, R28 ;  /* 0x0000001c1d1a723e */ /* 0x000fc400000010ff */
[----:B------:R-:W-:Y:S01]  /*2480*/  F2FP.BF16.F32.PACK_AB R28, R33, R32 ;  /* 0x00000020211c723e */ /* 0x000fe200000010ff */
[----:B--2---:R-:W-:Y:S01]  /*2490*/  FADD R5, R42, R45 ;  /* 0x0000002d2a057221 */ /* 0x004fe20000000000 */
[----:B------:R-:W-:Y:S02]  /*24a0*/  F2FP.BF16.F32.PACK_AB R32, R8, R11 ;  /* 0x0000000b0820723e */ /* 0x000fe400000010ff */
[----:B------:R-:W-:Y:S02]  /*24b0*/  F2FP.BF16.F32.PACK_AB R29, R20, R19 ;  /* 0x00000013141d723e */ /* 0x000fe400000010ff */
[----:B------:R-:W-:Y:S01]  /*24c0*/  F2FP.BF16.F32.PACK_AB R33, R40, R21 ;  /* 0x000000152821723e */ /* 0x000fe200000010ff */
[----:B------:R-:W-:Y:S06]  /*24d0*/  @!P0 BRA `(.L_x_19) ;  /* 0x0000000000048947 */ /* 0x000fec0003800000 */
[----:B------:R-:W-:Y:S01]  /*24e0*/  BPT.TRAP 0x1 ;  /* 0x000000040000795c */ /* 0x000fe20000300000 */
.L_x_19:
[----:B------:R-:W1:Y:S02]  /*24f0*/  SYNCS.PHASECHK.TRANS64.TRYWAIT P1, [UR37+0xe008], R7 ;  /* 0x00e00807ff0075a7 */ /* 0x000e640008020165 */
[----:B-1----:R-:W-:Y:S05]  /*2500*/  @!P1 BRA `(.L_x_20) ;  /* 0x0000005c00709947 */ /* 0x002fea0003800000 */
.L_x_104:
[----:B------:R-:W-:Y:S01]  /*2510*/  UIADD3 UR6, UR20, 0x200, URZ ;  /* 0x0000020014067890 */ /* 0x000fe2000fffe03f */
[----:B------:R-:W-:Y:S01]  /*2520*/  WARPGROUP.ARRIVE ;  /* 0x00000000000079c5 */ /* 0x000fe20000000000 */
[----:B------:R-:W-:Y:S01]  /*2530*/  UMOV UR7, 0x40000040 ;  /* 0x4000004000077882 */ /* 0x000fe20000000000 */
[----:B------:R-:W-:-:S06]  /*2540*/  F2FP.BF16.F32.PACK_AB R39, R39, R54 ;  /* 0x000000362727723e */ /* 0x000fcc00000010ff */
[----:B------:R-:W-:Y:S01]  /*2550*/  HGMMA.64x64x16.F32.BF16 R56, R24, gdesc[UR4].tnspB, RZ, !UPT, gsb0 ;  /* 0x40e0000418387df0 */ /* 0x000fe2000c0018ff */
[----:B------:R-:W-:Y:S01]  /*2560*/  UIADD3 UR6, UR20, 0x280, URZ ;  /* 0x0000028014067890 */ /* 0x000fe2000fffe03f */
[----:B------:R-:W-:Y:S01]  /*2570*/  UMOV UR7, 0x40000040 ;  /* 0x4000004000077882 */ /* 0x000fe20000000000 */
[----:B------:R-:W-:Y:S02]  /*2580*/  WARPGROUP.DEPBAR.LE gsb0, 0x0 ;  /* 0x00008000000079c5 */ /* 0x000fe40000010000 */
[----:B------:R-:W-:-:S06]  /*2590*/  WARPGROUP.ARRIVE ;  /* 0x00000000000079c5 */ /* 0x000fcc0000000000 */
[----:B------:R-:W-:Y:S01]  /*25a0*/  HGMMA.64x64x16.F32.BF16 R56, R28, gdesc[UR4].tnspB, R56, gsb0 ;  /* 0x40e000041c387df0 */ /* 0x000fe20008001838 */
        /* <DEDUP_REMOVED lines=9> */
[----:B------:R-:W-:Y:S03]  /*2640*/  HGMMA.64x64x16.F32.BF16 R56, R36, gdesc[UR4].tnspB, R56, gsb0 ;  /* 0x40e0000424387df0 */ /* 0x000fe60008001838 */
[----:B------:R-:W-:Y:S02]  /*2650*/  WARPGROUP.DEPBAR.LE gsb0, 0x0 ;  /* 0x00008000000079c5 */ /* 0x000fe40000010000 */
[----:B------:R-:W-:Y:S05]  /*2660*/  @!P0 BRA `(.L_x_21) ;  /* 0x0000000000048947 */ /* 0x000fea0003800000 */
[----:B------:R-:W-:Y:S01]  /*2670*/  BPT.TRAP 0x1 ;  /* 0x000000040000795c */ /* 0x000fe20000300000 */
.L_x_21:
[----:B------:R-:W-:Y:S01]  /*2680*/  UISETP.EQ.AND UP0, UPT, UR36, URZ, !UP0 ;  /* 0x0000003f2400728c */ /* 0x000fe2000c702270 */
[----:B-1----:R-:W-:Y:S01]  /*2690*/  IMAD.MOV.U32 R7, RZ, RZ, RZ ;  /* 0x000000ffff077224 */ /* 0x002fe200078e00ff */
[----:B------:R-:W-:Y:S02]  /*26a0*/  UIADD3 UR6, UR37, 0xe028, URZ ;  /* 0x0000e02825067890 */ /* 0x000fe4000fffe03f */
[----:B------:R-:W-:Y:S02]  /*26b0*/  USEL UR7, URZ, 0x1, !UP0 ;  /* 0x000000013f077887 */ /* 0x000fe4000c000000 */
[----:B------:R-:W-:Y:S02]  /*26c0*/  UPRMT UR6, URZ, 0x654, UR6 ;  /* 0x000006543f067896 */ /* 0x000fe40008000006 */
[----:B------:R-:W-:-:S04]  /*26d0*/  USEL UR7, UR7, 0x2, UP1 ;  /* 0x0000000207077887 */ /* 0x000fc80008800000 */
[----:B------:R-:W-:-:S03]  /*26e0*/  UISETP.GT.U32.AND UP0, UPT, UR7, 0x1, UPT ;  /* 0x000000010700788c */ /* 0x000fc6000bf04070 */
[----:B------:R-:W-:Y:S03]  /*26f0*/  SYNCS.ARRIVE.TRANS64.RED.A1T0 RZ, [UR6], RZ ;  /* 0x000000ffffff79a7 */ /* 0x000fe60008100406 */
[----:B------:R-:W-:-:S13]  /*2700*/  PLOP3.LUT P1, PT, PT, PT, UP0, 0x80, 0x0 ;  /* 0x000000000000781c */ /* 0x000fda0003f2f008 */
[----:B------:R-:W-:Y:S05]  /*2710*/  @P1 BRA `(.L_x_22) ;  /* 0x0000000000041947 */ /* 0x000fea0003800000 */
[----:B------:R-:W-:Y:S01]  /*2720*/  BPT.TRAP 0x1 ;  /* 0x000000040000795c */ /* 0x000fe20000300000 */
.L_x_22:
[C---:B------:R-:W-:Y:S01]  /*2730*/  ISETP.GE.AND P2, PT, R3.reuse, 0x81, PT ;  /* 0x000000810300780c */ /* 0x040fe20003f46270 */
[----:B------:R-:W-:Y:S01]  /*2740*/  VIADD R8, R3, 0x3f ;  /* 0x0000003f03087836 */ /* 0x000fe20000000000 */
[----:B------:R-:W-:Y:S01]  /*2750*/  UMOV UR21, 0x1 ;  /* 0x0000000100157882 */ /* 0x000fe20000000000 */
[----:B------:R-:W-:Y:S01]  /*2760*/  UMOV UR24, 0x2 ;  /* 0x0000000200187882 */ /* 0x000fe20000000000 */
[----:B------:R-:W-:Y:S02]  /*2770*/  IADD3 R0, R0, 0x40, RZ ;  /* 0x0000004000007810 */ /* 0x000fe40007ffe0ff */
[----:B------:R-:W-:-:S04]  /*2780*/  SHF.R.S32.HI R9, RZ, 0x1f, R8 ;  /* 0x0000001fff097819 */ /* 0x000fc80000011408 */
[----:B------:R-:W-:-:S04]  /*2790*/  LEA.HI R9, R9, R8, RZ, 0x6 ;  /* 0x0000000809097211 */ /* 0x000fc800078f30ff */
[----:B------:R-:W-:Y:S01]  /*27a0*/  LEA.HI.SX32 R3, R9, 0xffffffff, 0x1a ;  /* 0xffffffff09037811 */ /* 0x000fe200078fd2ff */
[----:B------:R-:W-:Y:S06]  /*27b0*/  @!P2 BRA `(.L_x_23) ;  /* 0x00000018003ca947 */ /* 0x000fec0003800000 */
[----:B------:R-:W-:Y:S01]  /*27c0*/  IMAD.MOV.U32 R9, RZ, RZ, R4 ;  /* 0x000000ffff097224 */ /* 0x000fe200078e0004 */
[----:B------:R-:W-:Y:S01]  /*27d0*/  MOV R7, RZ ;  /* 0x000000ff00077202 */ /* 0x000fe20000000f00 */
[----:B------:R-:W-:Y:S01]  /*27e0*/  IMAD.MOV.U32 R11, RZ, RZ, R6 ;  /* 0x000000ffff0b7224 */ /* 0x000fe200078e0006 */
[----:B------:R-:W-:Y:S01]  /*27f0*/  UMOV UR24, 0x2 ;  /* 0x0000000200187882 */ /* 0x000fe20000000000 */
[----:B------:R-:W-:Y:S01]  /*2800*/  UMOV UR21, 0x1 ;  /* 0x0000000100157882 */ /* 0x000fe20000000000 */
[----:B------:R-:W-:-:S05]  /*2810*/  ULDC UR25, c[0x0][0x604] ;  /* 0x0001810000197ab9 */ /* 0x000fca0000000800 */
.L_x_34:
[----:B------:R-:W-:-:S13]  /*2820*/  PLOP3.LUT P3, PT, PT, PT, UP1, 0x80, 0x0 ;  /* 0x000000000000781c */ /* 0x000fda0003f6f018 */
[----:B------:R-:W-:Y:S05]  /*2830*/  @!P3 BRA `(.L_x_24) ;  /* 0x000000000004b947 */ /* 0x000fea0003800000 */
[----:B------:R-:W-:Y:S01]  /*2840*/  BPT.TRAP 0x1 ;  /* 0x000000040000795c */ /* 0x000fe20000300000 */
.L_x_24:
[----:B------:R-:W-:Y:S01]  /*2850*/  ULEA UR6, UR24, UR37, 0x3 ;  /* 0x0000002518067291 */ /* 0x000fe2000f8e183f */
[----:B------:R-:W-:-:S08]  /*2860*/  SHF.L.U32 R4, R7, 0x1f, RZ ;  /* 0x0000001f07047819 */ /* 0x000fd000000006ff */
[----:B------:R-:W1:Y:S02]  /*2870*/  SYNCS.PHASECHK.TRANS64.TRYWAIT P2, [UR6+0xe000], R4 ;  /* 0x00e00004ff0075a7 */ /* 0x000e640008040146 */
[----:B-1----:R-:W-:Y:S05]  /*2880*/  @!P2 BRA `(.L_x_25) ;  /* 0x0000005800a8a947 */ /* 0x002fea0003800000 */
.L_x_105:
[----:B------:R-:W-:Y:S01]  /*2890*/  ULEA UR6, UR24, UR22, 0x9 ;  /* 0x0000001618067291 */ /* 0x000fe2000f8e483f */
[----:B------:R-:W-:Y:S01]  /*28a0*/  WARPGROUP.ARRIVE ;  /* 0x00000000000079c5 */ /* 0x000fe20000000000 */
[----:B------:R-:W-:Y:S01]  /*28b0*/  UMOV UR7, 0x40000040 ;  /* 0x4000004000077882 */ /* 0x000fe20000000000 */
[----:B------:R-:W-:Y:S01]  /*28c0*/  UMOV UR11, 0x40000040 ;  /* 0x40000040000b7882 */ /* 0x000fe20000000000 */
[----:B------:R-:W-:Y:S02]  /*28d0*/  UIADD3 UR10, UR6, 0x2, URZ ;  /* 0x00000002060a7890 */ /* 0x000fe4000fffe03f */
[----:B------:R-:W-:Y:S01]  /*28e0*/  UIADD3 UR14, UR6, 0x4, URZ ;  /* 0x00000004060e7890 */ /* 0x000fe2000fffe03f */
[----:B------:R-:W-:Y:S02]  /*28f0*/  UMOV UR15, 0x40000040 ;  /* 0x40000040000f7882 */ /* 0x000fe40000000000 */
[----:B------:R-:W-:Y:S01]  /*2900*/  HGMMA.64x64x16.F32.BF16 R24, gdesc[UR4], RZ, !UPT, gsb0 ;  /* 0x00e00000041879f0 */ /* 0x000fe2000c0018ff */
[----:B------:R-:W-:Y:S01]  /*2910*/  UIADD3 UR18, UR6, 0x6, URZ ;  /* 0x0000000606127890 */ /* 0x000fe2000fffe03f */
[----:B------:R-:W-:Y:S01]  /*2920*/  UMOV UR19, 0x40000040 ;  /* 0x4000004000137882 */ /* 0x000fe20000000000 */
[----:B------:R-:W-:-:S04]  /*2930*/  UIADD3 UR24, UR24, 0x1, URZ ;  /* 0x0000000118187890 */ /* 0x000fc8000fffe03f */
[----:B------:R-:W-:-:S04]  /*2940*/  UISETP.NE.AND UP0, UPT, UR24, 0x5, UPT ;  /* 0x000000051800788c */ /* 0x000fc8000bf05270 */
[----:B------:R-:W-:Y:S02]  /*2950*/  USEL UR6, URZ, 0x1, UP0 ;  /* 0x000000013f067887 */ /* 0x000fe40008000000 */
[----:B------:R-:W-:-:S04]  /*2960*/  USEL UR24, UR24, URZ, UP0 ;  /* 0x0000003f18187287 */ /* 0x000fc80008000000 */
[----:B------:R-:W-:Y:S01]  /*2970*/  LOP3.LUT R88, R7, UR6, RZ, 0x3c, !PT ;  /* 0x0000000607587c12 */ /* 0x000fe2000f8e3cff */
        /* <DEDUP_REMOVED lines=10> */
[----:B------:R-:W-:Y:S05]  /*2a20*/  @!P3 BRA `(.L_x_26) ;  /* 0x000000000004b947 */ /* 0x000fea0003800000 */
[----:B------:R-:W-:Y:S01]  /*2a30*/  BPT.TRAP 0x1 ;  /* 0x000000040000795c */ /* 0x000fe20000300000 */
.L_x_26:
[----:B-1----:R-:W-:Y:S01]  /*2a40*/  FMNMX R4, R24, R9, !PT ;  /* 0x0000000918047209 */ /* 0x002fe20007800000 */
[----:B------:R-:W-:Y:S01]  /*2a50*/  ULEA UR6, UR24, UR37, 0x3 ;  /* 0x0000002518067291 */ /* 0x000fe2000f8e183f */
[----:B------:R-:W-:Y:S02]  /*2a60*/  FMNMX R8, R26, R11, !PT ;  /* 0x0000000b1a087209 */ /* 0x000fe40007800000 */
[----:B------:R-:W-:Y:S02]  /*2a70*/  FMNMX R7, R25, R4, !PT ;  /* 0x0000000419077209 */ /* 0x000fe40007800000 */
[----:B------:R-:W-:Y:S02]  /*2a80*/  FMNMX R13, R27, R8, !PT ;  /* 0x000000081b0d7209 */ /* 0x000fe40007800000 */
[----:B------:R-:W-:Y:S02]  /*2a90*/  FMNMX R4, R28, R7, !PT ;  /* 0x000000071c047209 */ /* 0x000fe40007800000 */
[----:B------:R-:W-:-:S02]  /*2aa0*/  FMNMX R8, R30, R13, !PT ;  /* 0x0000000d1e087209 */ /* 0x000fc40007800000 */
[----:B------:R-:W-:Y:S02]  /*2ab0*/  FMNMX R7, R29, R4, !PT ;  /* 0x000000041d077209 */ /* 0x000fe40007800000 */
[----:B------:R-:W-:Y:S02]  /*2ac0*/  FMNMX R13, R31, R8, !PT ;  /* 0x000000081f0d7209 */ /* 0x000fe40007800000 */
[----:B------:R-:W-:Y:S02]  /*2ad0*/  FMNMX R4, R32, R7, !PT ;  /* 0x0000000720047209 */ /* 0x000fe40007800000 */
[----:B------:R-:W-:Y:S02]  /*2ae0*/  FMNMX R8, R34, R13, !PT ;  /* 0x0000000d22087209 */ /* 0x000fe40007800000 */
[----:B------:R-:W-:Y:S02]  /*2af0*/  FMNMX R7, R33, R4, !PT ;  /* 0x0000000421077209 */ /* 0x000fe40007800000 */
[----:B------:R-:W-:-:S02]  /*2b00*/  FMNMX R13, R35, R8, !PT ;  /* 0x00000008230d7209 */ /* 0x000fc40007800000 */
[----:B------:R-:W-:-:S04]  /*2b10*/  FMNMX R4, R36, R7, !PT ;  /* 0x0000000724047209 */ /* 0x000fc80007800000 */
        /* <DEDUP_REMOVED lines=8> */
[----:B------:R-:W-:-:S05]  /*2ba0*/  FMNMX R6, R53, R4, !PT ;  /* 0x0000000435067209 */ /* 0x000fca0007800000 */
[----:B------:R-:W1:Y:S02]  /*2bb0*/  SHFL.BFLY PT, R7, R6, 0x1, 0x1f ;  /* 0x0c201f0006077f89 */ /* 0x000e6400000e0000 */
[----:B-1----:R-:W-:Y:S02]  /*2bc0*/  FMNMX R7, R6, R7, !PT ;  /* 0x0000000706077209 */ /* 0x002fe40007800000 */
[----:B------:R-:W-:-:S03]  /*2bd0*/  FMNMX R6, R38, R13, !PT ;  /* 0x0000000d26067209 */ /* 0x000fc60007800000 */
[----:B------:R-:W1:Y:S01]  /*2be0*/  SHFL.BFLY PT, R4, R7, 0x2, 0x1f ;  /* 0x0c401f0007047f89 */ /* 0x000e6200000e0000 */
[----:B------:R-:W-:-:S04]  /*2bf0*/  FMNMX R13, R39, R6, !PT ;  /* 0x00000006270d7209 */ /* 0x000fc80007800000 */
[----:B------:R-:W-:-:S04]  /*2c00*/  FMNMX R6, R42, R13, !PT ;  /* 0x0000000d2a067209 */ /* 0x000fc80007800000 */
[----:B------:R-:W-:-:S04]  /*2c10*/  FMNMX R13, R43, R6, !PT ;  /* 0x000000062b0d7209 */ /* 0x000fc80007800000 */
[----:B------:R-:W-:-:S04]  /*2c20*/  FMNMX R6, R46, R13, !PT ;  /* 0x0000000d2e067209 */ /* 0x000fc80007800000 */
[----:B------:R-:W-:-:S04]  /*2c30*/  FMNMX R13, R47, R6, !PT ;  /* 0x000000062f0d7209 */ /* 0x000fc80007800000 */
[----:B------:R-:W-:Y:S02]  /*2c40*/  FMNMX R6, R50, R13, !PT ;  /* 0x0000000d32067209 */ /* 0x000fe40007800000 */
[----:B-1----:R-:W-:Y:S02]  /*2c50*/  FMNMX R4, R7, R4, !PT ;  /* 0x0000000407047209 */ /* 0x002fe40007800000 */
[----:B------:R-:W-:Y:S02]  /*2c60*/  FMNMX R13, R51, R6, !PT ;  /* 0x00000006330d7209 */ /* 0x000fe40007800000 */
[----:B------:R-:W-:Y:S02]  /*2c70*/  FSETP.NEU.AND P2, PT, R4, -INF , PT ;  /* 0xff8000000400780b */ /* 0x000fe40003f4d000 */
[----:B------:R-:W-:Y:S02]  /*2c80*/  FMNMX R6, R54, R13, !PT ;  /* 0x0000000d36067209 */ /* 0x000fe40007800000 */
[----:B------:R-:W-:-:S02]  /*2c90*/  FSEL R8, R4, RZ, P2 ;  /* 0x000000ff04087208 */ /* 0x000fc40001000000 */
[----:B------:R-:W-:-:S03]  /*2ca0*/  FMNMX R6, R55, R6, !PT ;  /* 0x0000000637067209 */ /* 0x000fc60007800000 */
[C---:B------:R-:W-:Y:S01]  /*2cb0*/  FMUL R7, R8.reuse, UR25 ;  /* 0x0000001908077c20 */ /* 0x040fe20008400000 */
[----:B------:R-:W-:Y:S01]  /*2cc0*/  FADD R8, -R8, R9 ;  /* 0x0000000908087221 */ /* 0x000fe20000000100 */
[----:B------:R-:W1:Y:S02]  /*2cd0*/  SHFL.BFLY PT, R13, R6, 0x1, 0x1f ;  /* 0x0c201f00060d7f89 */ /* 0x000e6400000e0000 */
[--C-:B------:R-:W-:Y:S01]  /*2ce0*/  FFMA R24, R24, UR25, -R7.reuse ;  /* 0x0000001918187c23 */ /* 0x100fe20008000807 */
[--C-:B------:R-:W-:Y:S01]  /*2cf0*/  FFMA R25, R25, UR25, -R7.reuse ;  /* 0x0000001919197c23 */ /* 0x100fe20008000807 */
[--C-:B------:R-:W-:Y:S01]  /*2d00*/  FFMA R28, R28, UR25, -R7.reuse ;  /* 0x000000191c1c7c23 */ /* 0x100fe20008000807 */
[--C-:B------:R-:W-:Y:S01]  /*2d10*/  FFMA R32, R32, UR25, -R7.reuse ;  /* 0x0000001920207c23 */ /* 0x100fe20008000807 */
[--C-:B------:R-:W-:Y:S01]  /*2d20*/  FFMA R29, R29, UR25, -R7.reuse ;  /* 0x000000191d1d7c23 */ /* 0x100fe20008000807 */
[----:B------:R-:W-:Y:S01]  /*2d30*/  FSETP.GEU.AND P5, PT, R24, -126, PT ;  /* 0xc2fc00001800780b */ /* 0x000fe20003fae000 */
        /* <DEDUP_REMOVED lines=9> */
[--C-:B------:R-:W-:Y:S01]  /*2dd0*/  FFMA R44, R44, UR25, -R7.reuse ;  /* 0x000000192c2c7c23 */ /* 0x100fe20008000807 */
[--C-:B------:R-:W-:Y:S01]  /*2de0*/  FFMA R45, R45, UR25, -R7.reuse ;  /* 0x000000192d2d7c23 */ /* 0x100fe20008000807 */
[--C-:B------:R-:W-:Y:S01]  /*2df0*/  FFMA R48, R48, UR25, -R7.reuse ;  /* 0x0000001930307c23 */ /* 0x100fe20008000807 */
[----:B------:R-:W-:Y:S01]  /*2e00*/  @!P5 FMUL R24, R24, 0.5 ;  /* 0x3f0000001818d820 */ /* 0x000fe20000400000 */
[--C-:B------:R-:W-:Y:S01]  /*2e10*/  FFMA R49, R49, UR25, -R7.reuse ;  /* 0x0000001931317c23 */ /* 0x100fe20008000807 */
[----:B------:R-:W-:Y:S01]  /*2e20*/  @!P3 FMUL R25, R25, 0.5 ;  /* 0x3f0000001919b820 */ /* 0x000fe20000400000 */
[--C-:B------:R-:W-:Y:S01]  /*2e30*/  FFMA R52, R52, UR25, -R7.reuse ;  /* 0x0000001934347c23 */ /* 0x100fe20008000807 */
[----:B------:R-:W-:Y:S01]  /*2e40*/  @!P2 FMUL R28, R28, 0.5 ;  /* 0x3f0000001c1ca820 */ /* 0x000fe20000400000 */
[----:B-1----:R-:W-:Y:S01]  /*2e50*/  FMNMX R6, R6, R13, !PT ;  /* 0x0000000d06067209 */ /* 0x002fe20007800000 */
[----:B------:R-:W1:Y:S01]  /*2e60*/  MUFU.EX2 R24, R24 ;  /* 0x0000001800187308 */ /* 0x000e620000000800 */
[----:B------:R-:W-:Y:S01]  /*2e70*/  @!P6 FMUL R32, R32, 0.5 ;  /* 0x3f0000002020e820 */ /* 0x000fe20000400000 */
[----:B------:R-:W-:Y:S01]  /*2e80*/  @!P4 FMUL R29, R29, 0.5 ;  /* 0x3f0000001d1dc820 */ /* 0x000fe20000400000 */
[----:B------:R-:W-:Y:S01]  /*2e90*/  FFMA R53, R53, UR25, -R7 ;  /* 0x0000001935357c23 */ /* 0x000fe20008000807 */
[----:B------:R-:W2:Y:S01]  /*2ea0*/  SHFL.BFLY PT, R17, R6, 0x2, 0x1f ;  /* 0x0c401f0006117f89 */ /* 0x000ea200000e0000 */
[----:B------:R-:W-:-:S03]  /*2eb0*/  FMUL R8, R8, UR25 ;  /* 0x0000001908087c20 */ /* 0x000fc60008400000 */
[----:B------:R-:W3:Y:S08]  /*2ec0*/  MUFU.EX2 R25, R25 ;  /* 0x0000001900197308 */ /* 0x000ef00000000800 */
[----:B------:R-:W4:Y:S01]  /*2ed0*/  MUFU.EX2 R28, R28 ;  /* 0x0000001c001c7308 */ /* 0x000f220000000800 */
[----:B-1----:R-:W-:Y:S01]  /*2ee0*/  @!P5 FMUL R24, R24, R24 ;  /* 0x000000181818d220 */ /* 0x002fe20000400000 */
[----:B------:R-:W-:-:S06]  /*2ef0*/  FSETP.GEU.AND P5, PT, R33, -126, PT ;  /* 0xc2fc00002100780b */ /* 0x000fcc0003fae000 */
[----:B------:R-:W1:Y:S01]  /*2f00*/  MUFU.EX2 R32, R32 ;  /* 0x0000002000207308 */ /* 0x000e620000000800 */
[----:B---3--:R-:W-:Y:S01]  /*2f10*/  @!P3 FMUL R25, R25, R25 ;  /* 0x000000191919b220 */ /* 0x008fe20000400000 */
[----:B------:R-:W-:Y:S02]  /*2f20*/  FSETP.GEU.AND P3, PT, R36, -126, PT ;  /* 0xc2fc00002400780b */ /* 0x000fe40003f6e000 */
[----:B--2---:R-:W-:-:S03]  /*2f30*/  FMNMX R6, R6, R17, !PT ;  /* 0x0000001106067209 */ /* 0x004fc60007800000 */
[----:B------:R-:W-:Y:S01]  /*2f40*/  @!P5 FMUL R33, R33, 0.5 ;  /* 0x3f0000002121d820 */ /* 0x000fe20000400000 */
[----:B------:R-:W2:Y:S01]  /*2f50*/  MUFU.EX2 R29, R29 ;  /* 0x0000001d001d7308 */ /* 0x000ea20000000800 */
[----:B----4-:R-:W-:Y:S01]  /*2f60*/  @!P2 FMUL R28, R28, R28 ;  /* 0x0000001c1c1ca220 */ /* 0x010fe20000400000 */
[----:B------:R-:W-:-:S05]  /*2f70*/  FSETP.GEU.AND P2, PT, R37, -126, PT ;  /* 0xc2fc00002500780b */ /* 0x000fca0003f4e000 */
[----:B------:R-:W-:Y:S01]  /*2f80*/  @!P3 FMUL R36, R36, 0.5 ;  /* 0x3f0000002424b820 */ /* 0x000fe20000400000 */
[----:B------:R-:W3:Y:S01]  /*2f90*/  MUFU.EX2 R33, R33 ;  /* 0x0000002100217308 */ /* 0x000ee20000000800 */
[----:B-1----:R-:W-:Y:S01]  /*2fa0*/  @!P6 FMUL R32, R32, R32 ;  /* 0x000000202020e220 */ /* 0x002fe20000400000 */
[----:B------:R-:W-:-:S05]  /*2fb0*/  FSETP.GEU.AND P6, PT, R41, -126, PT ;  /* 0xc2fc00002900780b */ /* 0x000fca0003fce000 */
[----:B------:R-:W-:Y:S01]  /*2fc0*/  @!P2 FMUL R37, R37, 0.5 ;  /* 0x3f0000002525a820 */ /* 0x000fe20000400000 */
[----:B------:R-:W1:Y:S01]  /*2fd0*/  MUFU.EX2 R36, R36 ;  /* 0x0000002400247308 */ /* 0x000e620000000800 */
[----:B--2---:R-:W-:Y:S01]  /*2fe0*/  @!P4 FMUL R29, R29, R29 ;  /* 0x0000001d1d1dc220 */ /* 0x004fe20000400000 */
[----:B------:R-:W-:-:S05]  /*2ff0*/  FSETP.GEU.AND P4, PT, R40, -126, PT ;  /* 0xc2fc00002800780b */ /* 0x000fca0003f8e000 */
[----:B------:R-:W-:Y:S01]  /*3000*/  @!P6 FMUL R41, R41, 0.5 ;  /* 0x3f0000002929e820 */ /* 0x000fe20000400000 */
[----:B------:R-:W2:Y:S01]  /*3010*/  MUFU.EX2 R37, R37 ;  /* 0x0000002500257308 */ /* 0x000ea20000000800 */
[----:B---3--:R-:W-:Y:S01]  /*3020*/  @!P5 FMUL R33, R33, R33 ;  /* 0x000000212121d220 */ /* 0x008fe20000400000 */
        /* <DEDUP_REMOVED lines=12> */
[----:B------:R-:W-:-:S03]  /*30f0*/  FSETP.NEU.AND P6, PT, R6, -INF , PT ;  /* 0xff8000000600780b */ /* 0x000fc60003fcd000 */
[----:B------:R-:W-:Y:S01]  /*3100*/  FADD R9, R25, R10 ;  /* 0x0000000a19097221 */ /* 0x000fe20000000000 */
[----:B------:R-:W-:Y:S01]  /*3110*/  FSEL R18, R6, RZ, P6 ;  /* 0x000000ff06127208 */ /* 0x000fe20003000000 */
[----:B------:R-:W-:Y:S01]  /*3120*/  @!P2 FMUL R48, R48, 0.5 ;  /* 0x3f0000003030a820 */ /* 0x000fe20000400000 */
[----:B------:R-:W3:Y:S01]  /*3130*/  MUFU.EX2 R12, R45 ;  /* 0x0000002d000c7308 */ /* 0x000ee20000000800 */
[----:B-1----:R-:W-:Y:S01]  /*3140*/  @!P4 FMUL R13, R13, R13 ;  /* 0x0000000d0d0dc220 */ /* 0x002fe20000400000 */
[----:B------:R-:W-:Y:S01]  /*3150*/  FSETP.GEU.AND P4, PT, R49, -126, PT ;  /* 0xc2fc00003100780b */ /* 0x000fe20003f8e000 */
[----:B------:R-:W-:Y:S01]  /*3160*/  FMUL R19, R18, UR25 ;  /* 0x0000001912137c20 */ /* 0x000fe20008400000 */
[----:B------:R-:W-:Y:S01]  /*3170*/  FSETP.GEU.AND P6, PT, R52, -126, PT ;  /* 0xc2fc00003400780b */ /* 0x000fe20003fce000 */
[----:B------:R-:W-:Y:S01]  /*3180*/  FADD R18, -R18, R11 ;  /* 0x0000000b12127221 */ /* 0x000fe20000000100 */
[----:B------:R-:W-:Y:S01]  /*3190*/  FADD R11, R24, R13 ;  /* 0x0000000d180b7221 */ /* 0x000fe20000000000 */
[--C-:B------:R-:W-:Y:S01]  /*31a0*/  FFMA R26, R26, UR25, -R19.reuse ;  /* 0x000000191a1a7c23 */ /* 0x100fe20008000813 */
[----:B------:R-:W1:Y:S01]  /*31b0*/  MUFU.EX2 R17, R48 ;  /* 0x0000003000117308 */ /* 0x000e620000000800 */
[----:B--2---:R-:W-:Y:S01]  /*31c0*/  @!P5 FMUL R15, R15, R15 ;  /* 0x0000000f0f0fd220 */ /* 0x004fe20000400000 */
[----:B------:R-:W-:Y:S01]  /*31d0*/  FSETP.GEU.AND P5, PT, R53, -126, PT ;  /* 0xc2fc00003500780b */ /* 0x000fe20003fae000 */
[--C-:B------:R-:W-:Y:S01]  /*31e0*/  FFMA R20, R27, UR25, -R19.reuse ;  /* 0x000000191b147c23 */ /* 0x100fe20008000813 */
[--C-:B------:R-:W-:Y:S01]  /*31f0*/  FFMA R21, R30, UR25, -R19.reuse ;  /* 0x000000191e157c23 */ /* 0x100fe20008000813 */
[--C-:B------:R-:W-:Y:S01]  /*3200*/  FFMA R22, R31, UR25, -R19.reuse ;  /* 0x000000191f167c23 */ /* 0x100fe20008000813 */
[--C-:B------:R-:W-:Y:S01]  /*3210*/  FFMA R23, R34, UR25, -R19.reuse ;  /* 0x0000001922177c23 */ /* 0x100fe20008000813 */
[----:B------:R-:W-:Y:S01]  /*3220*/  @!P4 FMUL R49, R49, 0.5 ;  /* 0x3f0000003131c820 */ /* 0x000fe20000400000 */
[--C-:B------:R-:W-:Y:S01]  /*3230*/  FFMA R42, R42, UR25, -R19.reuse ;  /* 0x000000192a2a7c23 */ /* 0x100fe20008000813 */
[----:B---3--:R-:W-:Y:S01]  /*3240*/  @!P3 FMUL R12, R12, R12 ;  /* 0x0000000c0c0cb220 */ /* 0x008fe20000400000 */
[----:B------:R-:W-:Y:S01]  /*3250*/  FSETP.GEU.AND P3, PT, R26, -126, PT ;  /* 0xc2fc00001a00780b */ /* 0x000fe20003f6e000 */
[----:B------:R-:W2:Y:S01]  /*3260*/  MUFU.EX2 R14, R49 ;  /* 0x00000031000e7308 */ /* 0x000ea20000000800 */
[----:B------:R-:W-:Y:S01]  /*3270*/  @!P6 FMUL R52, R52, 0.5 ;  /* 0x3f0000003434e820 */ /* 0x000fe20000400000 */
[--C-:B------:R-:W-:Y:S01]  /*3280*/  FFMA R43, R43, UR25, -R19.reuse ;  /* 0x000000192b2b7c23 */ /* 0x100fe20008000813 */
[--C-:B------:R-:W-:Y:S01]  /*3290*/  FFMA R46, R46, UR25, -R19.reuse ;  /* 0x000000192e2e7c23 */ /* 0x100fe20008000813 */
[----:B------:R-:W-:Y:S01]  /*32a0*/  @!P5 FMUL R53, R53, 0.5 ;  /* 0x3f0000003535d820 */ /* 0x000fe20000400000 */
[--C-:B------:R-:W-:Y:S01]  /*32b0*/  FFMA R47, R47, UR25, -R19.reuse ;  /* 0x000000192f2f7c23 */ /* 0x100fe20008000813 */
[----:B-1----:R-:W-:Y:S01]  /*32c0*/  @!P2 FMUL R17, R17, R17 ;  /* 0x000000111111a220 */ /* 0x002fe20000400000 */
[----:B------:R-:W-:Y:S01]  /*32d0*/  FSETP.GEU.AND P2, PT, R20, -126, PT ;  /* 0xc2fc00001400780b */ /* 0x000fe20003f4e000 */
[----:B------:R-:W1:Y:S01]  /*32e0*/  MUFU.EX2 R7, R52 ;  /* 0x0000003400077308 */ /* 0x000e620000000800 */
[--C-:B------:R-:W-:Y:S01]  /*32f0*/  FFMA R50, R50, UR25, -R19.reuse ;  /* 0x0000001932327c23 */ /* 0x100fe20008000813 */
[--C-:B------:R-:W-:Y:S01]  /*3300*/  FFMA R51, R51, UR25, -R19.reuse ;  /* 0x0000001933337c23 */ /* 0x100fe20008000813 */
[--C-:B------:R-:W-:Y:S01]  /*3310*/  FFMA R54, R54, UR25, -R19.reuse ;  /* 0x0000001936367c23 */ /* 0x100fe20008000813 */
[----:B------:R-:W-:Y:S01]  /*3320*/  @!P3 FMUL R26, R26, 0.5 ;  /* 0x3f0000001a1ab820 */ /* 0x000fe20000400000 */
[----:B------:R-:W-:Y:S01]  /*3330*/  FFMA R55, R55, UR25, -R19 ;  /* 0x0000001937377c23 */ /* 0x000fe20008000813 */
[----:B------:R-:W-:-:S02]  /*3340*/  F2FP.BF16.F32.PACK_AB R24, R25, R24 ;  /* 0x000000181918723e */ /* 0x000fc400000010ff */
[----:B------:R-:W3:Y:S01]  /*3350*/  MUFU.EX2 R16, R53 ;  /* 0x0000003500107308 */ /* 0x000ee20000000800 */
[----:B--2---:R-:W-:Y:S01]  /*3360*/  @!P4 FMUL R14, R14, R14 ;  /* 0x0000000e0e0ec220 */ /* 0x004fe20000400000 */
[----:B------:R-:W-:Y:S02]  /*3370*/  FSETP.GEU.AND P4, PT, R21, -126, PT ;  /* 0xc2fc00001500780b */ /* 0x000fe40003f8e000 */
[----:B------:R-:W-:-:S04]  /*3380*/  @!P2 FMUL R20, R20, 0.5 ;  /* 0x3f0000001414a820 */ /* 0x000fc80000400000 */
[----:B------:R2:W4:Y:S01]  /*3390*/  MUFU.EX2 R27, R26 ;  /* 0x0000001a001b7308 */ /* 0x0005220000000800 */
[----:B-1----:R-:W-:Y:S01]  /*33a0*/  @!P6 FMUL R7, R7, R7 ;  /* 0x000000070707e220 */ /* 0x002fe20000400000 */
[----:B------:R-:W-:-:S05]  /*33b0*/  FSETP.GEU.AND P6, PT, R22, -126, PT ;  /* 0xc2fc00001600780b */ /* 0x000fca0003fce000 */
[----:B------:R-:W-:Y:S01]  /*33c0*/  @!P4 FMUL R21, R21, 0.5 ;  /* 0x3f0000001515c820 */ /* 0x000fe20000400000 */
[----:B------:R1:W5:Y:S01]  /*33d0*/  MUFU.EX2 R30, R20 ;  /* 0x00000014001e7308 */ /* 0x0003620000000800 */
[----:B--2---:R-:W-:Y:S01]  /*33e0*/  FFMA R26, R35, UR25, -R19 ;  /* 0x00000019231a7c23 */ /* 0x004fe20008000813 */
[----:B---3--:R-:W-:Y:S01]  /*33f0*/  @!P5 FMUL R16, R16, R16 ;  /* 0x000000101010d220 */ /* 0x008fe20000400000 */
[----:B------:R-:W-:-:S04]  /*3400*/  FSETP.GEU.AND P5, PT, R23, -126, PT ;  /* 0xc2fc00001700780b */ /* 0x000fc80003fae000 */
[----:B------:R-:W-:Y:S01]  /*3410*/  @!P6 FMUL R22, R22, 0.5 ;  /* 0x3f0000001616e820 */ /* 0x000fe20000400000 */
[----:B------:R2:W3:Y:S01]  /*3420*/  MUFU.EX2 R31, R21 ;  /* 0x00000015001f7308 */ /* 0x0004e20000000800 */
[----:B----4-:R-:W-:Y:S01]  /*3430*/  @!P3 FMUL R27, R27, R27 ;  /* 0x0000001b1b1bb220 */ /* 0x010fe20000400000 */
[----:B------:R-:W-:Y:S01]  /*3440*/  FSETP.GEU.AND P3, PT, R26, -126, PT ;  /* 0xc2fc00001a00780b */ /* 0x000fe20003f6e000 */
[----:B-1----:R-:W-:-:S05]  /*3450*/  FFMA R20, R38, UR25, -R19 ;  /* 0x0000001926147c23 */ /* 0x002fca0008000813 */
[----:B------:R-:W-:Y:S01]  /*3460*/  @!P5 FMUL R23, R23, 0.5 ;  /* 0x3f0000001717d820 */ /* 0x000fe20000400000 */
[----:B--2---:R-:W-:Y:S01]  /*3470*/  FFMA R21, R39, UR25, -R19 ;  /* 0x0000001927157c23 */ /* 0x004fe20008000813 */
[----:B-----5:R-:W-:Y:S01]  /*3480*/  @!P2 FMUL R30, R30, R30 ;  /* 0x0000001e1e1ea220 */ /* 0x020fe20000400000 */
[----:B------:R-:W-:Y:S01]  /*3490*/  FSETP.GEU.AND P2, PT, R20, -126, PT ;  /* 0xc2fc00001400780b */ /* 0x000fe20003f4e000 */
[----:B------:R1:W2:Y:S01]  /*34a0*/  MUFU.EX2 R34, R22 ;  /* 0x0000001600227308 */ /* 0x0002a20000000800 */
[----:B------:R-:W-:Y:S02]  /*34b0*/  FADD R19, R29, R12 ;  /* 0x0000000c1d137221 */ /* 0x000fe40000000000 */
[----:B------:R-:W-:Y:S01]  /*34c0*/  @!P3 FMUL R26, R26, 0.5 ;  /* 0x3f0000001a1ab820 */ /* 0x000fe20000400000 */
[----:B------:R-:W-:Y:S01]  /*34d0*/  F2FP.BF16.F32.PACK_AB R25, R30, R27 ;  /* 0x0000001b1e19723e */ /* 0x000fe200000010ff */
[----:B---3--:R-:W-:Y:S01]  /*34e0*/  @!P4 FMUL R31, R31, R31 ;  /* 0x0000001f1f1fc220 */ /* 0x008fe20000400000 */
[----:B------:R-:W-:-:S02]  /*34f0*/  FSETP.GEU.AND P4, PT, R21, -126, PT ;  /* 0xc2fc00001500780b */ /* 0x000fc40003f8e000 */
[----:B------:R-:W3:Y:S01]  /*3500*/  MUFU.EX2 R35, R23 ;  /* 0x0000001700237308 */ /* 0x000ee20000000800 */
[----:B-1----:R-:W-:-:S03]  /*3510*/  FADD R22, R37, R16 ;  /* 0x0000001025167221 */ /* 0x002fc60000000000 */
[----:B------:R-:W-:Y:S01]  /*3520*/  @!P2 FMUL R20, R20, 0.5 ;  /* 0x3f0000001414a820 */ /* 0x000fe20000400000 */
[----:B------:R-:W-:-:S03]  /*3530*/  FADD R22, R19, R22 ;  /* 0x0000001613167221 */ /* 0x000fc60000000000 */
[----:B------:R1:W4:Y:S01]  /*3540*/  MUFU.EX2 R38, R26 ;  /* 0x0000001a00267308 */ /* 0x0003220000000800 */
[----:B--2---:R-:W-:Y:S01]  /*3550*/  @!P6 FMUL R34, R34, R34 ;  /* 0x000000222222e220 */ /* 0x004fe20000400000 */
[----:B------:R-:W-:Y:S01]  /*3560*/  FSETP.GEU.AND P6, PT, R42, -126, PT ;  /* 0xc2fc00002a00780b */ /* 0x000fe20003fce000 */
[----:B------:R-:W-:-:S05]  /*3570*/  @!P4 FMUL R21, R21, 0.5 ;  /* 0x3f0000001515c820 */ /* 0x000fca0000400000 */
[----:B------:R2:W5:Y:S01]  /*3580*/  MUFU.EX2 R39, R20 ;  /* 0x0000001400277308 */ /* 0x0005620000000800 */
[----:B---3--:R-:W-:Y:S01]  /*3590*/  @!P5 FMUL R35, R35, R35 ;  /* 0x000000232323d220 */ /* 0x008fe20000400000 */
[----:B------:R-:W-:Y:S01]  /*35a0*/  FSETP.GEU.AND P5, PT, R43, -126, PT ;  /* 0xc2fc00002b00780b */ /* 0x000fe20003fae000 */
[----:B-1----:R-:W-:Y:S01]  /*35b0*/  FMUL R26, R18, UR25 ;  /* 0x00000019121a7c20 */ /* 0x002fe20008400000 */
[----:B------:R-:W-:-:S03]  /*35c0*/  FADD R18, R33, R14 ;  /* 0x0000000e21127221 */ /* 0x000fc60000000000 */
[----:B------:R-:W-:Y:S01]  /*35d0*/  @!P6 FMUL R42, R42, 0.5 ;  /* 0x3f0000002a2ae820 */ /* 0x000fe20000400000 */
[----:B------:R1:W3:Y:S01]  /*35e0*/  MUFU.EX2 R40, R21 ;  /* 0x0000001500287308 */ /* 0x0002e20000000800 */
[----:B----4-:R-:W-:Y:S01]  /*35f0*/  @!P3 FMUL R38, R38, R38 ;  /* 0x000000262626b220 */ /* 0x010fe20000400000 */
[----:B------:R-:W-:Y:S01]  /*3600*/  FSETP.GEU.AND P3, PT, R46, -126, PT ;  /* 0xc2fc00002e00780b */ /* 0x000fe20003f6e000 */
[----:B------:R-:W-:Y:S01]  /*3610*/  FADD R23, R9, R18 ;  /* 0x0000001209177221 */ /* 0x000fe20000000000 */
[----:B--2---:R-:W-:Y:S01]  /*3620*/  FADD R20, R32, R17 ;  /* 0x0000001120147221 */ /* 0x004fe20000000000 */
[----:B------:R-:W-:Y:S02]  /*3630*/  FADD R18, R28, R15 ;  /* 0x0000000f1c127221 */ /* 0x000fe40000000000 */
[----:B------:R-:W-:Y:S01]  /*3640*/  @!P5 FMUL R43, R43, 0.5 ;  /* 0x3f0000002b2bd820 */ /* 0x000fe20000400000 */
[----:B------:R-:W2:Y:S01]  /*3650*/  MUFU.EX2 R42, R42 ;  /* 0x0000002a002a7308 */ /* 0x000ea20000000800 */
[----:B-----5:R-:W-:Y:S01]  /*3660*/  @!P2 FMUL R39, R39, R39 ;  /* 0x000000272727a220 */ /* 0x020fe20000400000 */
[----:B------:R-:W-:Y:S01]  /*3670*/  FSETP.GEU.AND P2, PT, R47, -126, PT ;  /* 0xc2fc00002f00780b */ /* 0x000fe20003f4e000 */
[----:B-1----:R-:W-:Y:S01]  /*3680*/  FADD R21, R36, R7 ;  /* 0x0000000724157221 */ /* 0x002fe20000000000 */
[----:B------:R-:W-:Y:S01]  /*3690*/  FADD R11, R11, R20 ;  /* 0x000000140b0b7221 */ /* 0x000fe20000000000 */
[----:B------:R-:W-:-:S02]  /*36a0*/  FADD R22, R23, R22 ;  /* 0x0000001617167221 */ /* 0x000fc40000000000 */
[----:B------:R-:W-:Y:S01]  /*36b0*/  @!P3 FMUL R46, R46, 0.5 ;  /* 0x3f0000002e2eb820 */ /* 0x000fe20000400000 */
[----:B------:R-:W1:Y:S01]  /*36c0*/  MUFU.EX2 R43, R43 ;  /* 0x0000002b002b7308 */ /* 0x000e620000000800 */
[----:B---3--:R-:W-:Y:S01]  /*36d0*/  @!P4 FMUL R40, R40, R40 ;  /* 0x000000282828c220 */ /* 0x008fe20000400000 */
[----:B------:R-:W-:Y:S01]  /*36e0*/  FSETP.GEU.AND P4, PT, R50, -126, PT ;  /* 0xc2fc00003200780b */ /* 0x000fe20003f8e000 */
[----:B------:R-:W-:-:S04]  /*36f0*/  FADD R18, R18, R21 ;  /* 0x0000001512127221 */ /* 0x000fc80000000000 */
[----:B------:R-:W-:Y:S01]  /*3700*/  @!P2 FMUL R47, R47, 0.5 ;  /* 0x3f0000002f2fa820 */ /* 0x000fe20000400000 */
[----:B------:R-:W3:Y:S01]  /*3710*/  MUFU.EX2 R46, R46 ;  /* 0x0000002e002e7308 */ /* 0x000ee20000000800 */
[----:B--2---:R-:W-:Y:S01]  /*3720*/  @!P6 FMUL R42, R42, R42 ;  /* 0x0000002a2a2ae220 */ /* 0x004fe20000400000 */
[----:B------:R-:W-:Y:S01]  /*3730*/  FSETP.GEU.AND P6, PT, R51, -126, PT ;  /* 0xc2fc00003300780b */ /* 0x000fe20003fce000 */
[----:B------:R-:W-:Y:S02]  /*3740*/  FADD R11, R11, R18 ;  /* 0x000000120b0b7221 */ /* 0x000fe40000000000 */
[----:B------:R-:W-:Y:S01]  /*3750*/  FADD R19, R27, R42 ;  /* 0x0000002a1b137221 */ /* 0x000fe20000000000 */
[----:B------:R-:W-:Y:S01]  /*3760*/  F2FP.BF16.F32.PACK_AB R27, R34, R31 ;  /* 0x0000001f221b723e */ /* 0x000fe200000010ff */
[----:B------:R-:W-:Y:S01]  /*3770*/  @!P4 FMUL R50, R50, 0.5 ;  /* 0x3f0000003232c820 */ /* 0x000fe20000400000 */
[----:B------:R-:W2:Y:S01]  /*3780*/  MUFU.EX2 R47, R47 ;  /* 0x0000002f002f7308 */ /* 0x000ea20000000800 */
[----:B-1----:R-:W-:Y:S01]  /*3790*/  @!P5 FMUL R43, R43, R43 ;  /* 0x0000002b2b2bd220 */ /* 0x002fe20000400000 */
[----:B------:R-:W-:Y:S01]  /*37a0*/  FSETP.GEU.AND P5, PT, R54, -126, PT ;  /* 0xc2fc00003600780b */ /* 0x000fe20003fae000 */
[----:B------:R-:W-:Y:S01]  /*37b0*/  FADD R22, R11, R22 ;  /* 0x000000160b167221 */ /* 0x000fe20000000000 */
[----:B------:R-:W-:Y:S01]  /*37c0*/  SHF.L.U32 R11, R88, 0x1f, RZ ;  /* 0x0000001f580b7819 */ /* 0x000fe200000006ff */
[----:B------:R-:W-:Y:S01]  /*37d0*/  FADD R20, R30, R43 ;  /* 0x0000002b1e147221 */ /* 0x000fe20000000000 */
[----:B------:R-:W-:Y:S01]  /*37e0*/  F2FP.BF16.F32.PACK_AB R30, R37, R36 ;  /* 0x00000024251e723e */ /* 0x000fe200000010ff */
[----:B------:R-:W-:Y:S01]  /*37f0*/  @!P6 FMUL R51, R51, 0.5 ;  /* 0x3f0000003333e820 */ /* 0x000fe20000400000 */
[----:B------:R-:W1:Y:S01]  /*3800*/  MUFU.EX2 R50, R50 ;  /* 0x0000003200327308 */ /* 0x000e620000000800 */
[----:B---3--:R-:W-:Y:S01]  /*3810*/  @!P3 FMUL R46, R46, R46 ;  /* 0x0000002e2e2eb220 */ /* 0x008fe20000400000 */
[----:B------:R-:W-:-:S02]  /*3820*/  FSETP.GEU.AND P3, PT, R55, -126, PT ;  /* 0xc2fc00003700780b */ /* 0x000fc40003f6e000 */
[----:B------:R-:W-:Y:S01]  /*3830*/  F2FP.BF16.F32.PACK_AB R36, R14, R17 ;  /* 0x000000110e24723e */ /* 0x000fe200000010ff */
[----:B------:R-:W-:Y:S01]  /*3840*/  FADD R21, R31, R46 ;  /* 0x0000002e1f157221 */ /* 0x000fe20000000000 */
[----:B------:R-:W-:Y:S01]  /*3850*/  F2FP.BF16.F32.PACK_AB R31, R40, R39 ;  /* 0x00000027281f723e */ /* 0x000fe200000010ff */
[----:B------:R-:W-:Y:S01]  /*3860*/  @!P5 FMUL R54, R54, 0.5 ;  /* 0x3f0000003636d820 */ /* 0x000fe20000400000 */
[----:B------:R-:W3:Y:S01]  /*3870*/  MUFU.EX2 R51, R51 ;  /* 0x0000003300337308 */ /* 0x000ee20000000800 */
[----:B--2---:R-:W-:Y:S01]  /*3880*/  @!P2 FMUL R47, R47, R47 ;  /* 0x0000002f2f2fa220 */ /* 0x004fe20000400000 */
[----:B------:R-:W-:-:S03]  /*3890*/  FSETP.GEU.AND P2, PT, R8, -126, PT ;  /* 0xc2fc00000800780b */ /* 0x000fc60003f4e000 */
[----:B------:R-:W-:Y:S01]  /*38a0*/  FADD R41, R34, R47 ;  /* 0x0000002f22297221 */ /* 0x000fe20000000000 */
[----:B------:R-:W-:Y:S01]  /*38b0*/  F2FP.BF16.F32.PACK_AB R34, R12, R15 ;  /* 0x0000000f0c22723e */ /* 0x000fe200000010ff */
[----:B------:R-:W-:Y:S01]  /*38c0*/  @!P3 FMUL R55, R55, 0.5 ;  /* 0x3f0000003737b820 */ /* 0x000fe20000400000 */
[----:B------:R-:W2:Y:S01]  /*38d0*/  MUFU.EX2 R54, R54 ;  /* 0x0000003600367308 */ /* 0x000ea20000000800 */
[----:B-1----:R-:W-:Y:S01]  /*38e0*/  @!P4 FMUL R50, R50, R50 ;  /* 0x000000323232c220 */ /* 0x002fe20000400000 */
[----:B------:R-:W-:-:S03]  /*38f0*/  FSETP.GEU.AND P4, PT, R26, -126, PT ;  /* 0xc2fc00001a00780b */ /* 0x000fc60003f8e000 */
[----:B------:R-:W-:Y:S02]  /*3900*/  FADD R44, R35, R50 ;  /* 0x00000032232c7221 */ /* 0x000fe40000000000 */
[----:B------:R-:W-:Y:S01]  /*3910*/  @!P2 FMUL R8, R8, 0.5 ;  /* 0x3f0000000808a820 */ /* 0x000fe20000400000 */
[----:B------:R-:W1:Y:S01]  /*3920*/  MUFU.EX2 R55, R55 ;  /* 0x0000003700377308 */ /* 0x000e620000000800 */
[----:B---3--:R-:W-:Y:S01]  /*3930*/  @!P6 FMUL R51, R51, R51 ;  /* 0x000000333333e220 */ /* 0x008fe20000400000 */
[----:B------:R-:W-:-:S03]  /*3940*/  FADD R19, R19, R44 ;  /* 0x0000002c13137221 */ /* 0x000fc60000000000 */
[----:B------:R-:W-:Y:S01]  /*3950*/  FADD R45, R38, R51 ;  /* 0x00000033262d7221 */ /* 0x000fe20000000000 */
[----:B------:R-:W-:Y:S01]  /*3960*/  F2FP.BF16.F32.PACK_AB R37, R51, R50 ;  /* 0x000000323325723e */ /* 0x000fe200000010ff */
[----:B------:R-:W-:Y:S01]  /*3970*/  @!P4 FMUL R26, R26, 0.5 ;  /* 0x3f0000001a1ac820 */ /* 0x000fe20000400000 */
[----:B------:R-:W3:Y:S01]  /*3980*/  MUFU.EX2 R9, R8 ;  /* 0x0000000800097308 */ /* 0x000ee20000000800 */
[----:B--2---:R-:W-:Y:S01]  /*3990*/  @!P5 FMUL R54, R54, R54 ;  /* 0x000000363636d220 */ /* 0x004fe20000400000 */
[----:B------:R-:W-:-:S06]  /*39a0*/  FADD R20, R20, R45 ;  /* 0x0000002d14147221 */ /* 0x000fcc0000000000 */
[----:B------:R2:W4:Y:S01]  /*39b0*/  MUFU.EX2 R8, R26 ;  /* 0x0000001a00087308 */ /* 0x0005220000000800 */
[----:B-1----:R-:W-:-:S04]  /*39c0*/  @!P3 FMUL R55, R55, R55 ;  /* 0x000000373737b220 */ /* 0x002fc80000400000 */
[----:B------:R-:W-:Y:S01]  /*39d0*/  FADD R48, R40, R55 ;  /* 0x0000003728307221 */ /* 0x000fe20000000000 */
[----:B--2---:R-:W-:-:S03]  /*39e0*/  FADD R26, R39, R54 ;  /* 0x00000036271a7221 */ /* 0x004fc60000000000 */
[----:B------:R-:W-:Y:S01]  /*39f0*/  FADD R41, R41, R48 ;  /* 0x0000003029297221 */ /* 0x000fe20000000000 */
[----:B---3--:R-:W-:Y:S01]  /*3a00*/  @!P2 FMUL R9, R9, R9 ;  /* 0x000000090909a220 */ /* 0x008fe20000400000 */
[----:B------:R1:W2:Y:S01]  /*3a10*/  SYNCS.PHASECHK.TRANS64.TRYWAIT P2, [UR6+0xe000], R11 ;  /* 0x00e0000bff0075a7 */ /* 0x0002a20008040146 */
[----:B------:R-:W-:Y:S01]  /*3a20*/  FADD R26, R21, R26 ;  /* 0x0000001a151a7221 */ /* 0x000fe20000000000 */
[----:B------:R-:W-:Y:S01]  /*3a30*/  FADD R20, R20, R41 ;  /* 0x0000002914147221 */ /* 0x000fe20000000000 */
[----:B------:R-:W-:Y:S01]  /*3a40*/  FFMA R2, R9, R2, R22 ;  /* 0x0000000209027223 */ /* 0x000fe20000000016 */
[-C--:B------:R-:W-:Y:S01]  /*3a50*/  FMUL R56, R56, R9.reuse ;  /* 0x0000000938387220 */ /* 0x080fe20000400000 */
[----:B------:R-:W-:Y:S01]  /*3a60*/  FADD R19, R19, R26 ;  /* 0x0000001a13137221 */ /* 0x000fe20000000000 */
[----:B----4-:R-:W-:Y:S01]  /*3a70*/  @!P4 FMUL R8, R8, R8 ;  /* 0x000000080808c220 */ /* 0x010fe20000400000 */
[----:B------:R-:W-:Y:S01]  /*3a80*/  F2FP.BF16.F32.PACK_AB R26, R29, R28 ;  /* 0x0000001c1d1a723e */ /* 0x000fe200000010ff */
[-C--:B------:R-:W-:Y:S01]  /*3a90*/  FMUL R57, R57, R9.reuse ;  /* 0x0000000939397220 */ /* 0x080fe20000400000 */
[----:B------:R-:W-:Y:S01]  /*3aa0*/  FADD R19, R19, R20 ;  /* 0x0000001413137221 */ /* 0x000fe20000000000 */
[----:B------:R-:W-:Y:S01]  /*3ab0*/  F2FP.BF16.F32.PACK_AB R28, R33, R32 ;  /* 0x00000020211c723e */ /* 0x000fe200000010ff */
[----:B------:R-:W-:Y:S01]  /*3ac0*/  FMUL R60, R60, R9 ;  /* 0x000000093c3c7220 */ /* 0x000fe20000400000 */
[----:B------:R-:W-:Y:S01]  /*3ad0*/  F2FP.BF16.F32.PACK_AB R29, R38, R35 ;  /* 0x00000023261d723e */ /* 0x000fe200000010ff */
[----:B------:R-:W-:Y:S01]  /*3ae0*/  FFMA R5, R8, R5, R19 ;  /* 0x0000000508057223 */ /* 0x000fe20000000013 */
[-C--:B------:R-:W-:Y:S01]  /*3af0*/  FMUL R61, R61, R9.reuse ;  /* 0x000000093d3d7220 */ /* 0x080fe20000400000 */
        /* <DEDUP_REMOVED lines=11> */
[----:B------:R-:W-:Y:S01]  /*3bb0*/  FMUL R85, R85, R9 ;  /* 0x0000000955557220 */ /* 0x000fe20000400000 */
        /* <DEDUP_REMOVED lines=16> */
[----:B------:R-:W-:-:S02]  /*3cc0*/  F2FP.BF16.F32.PACK_AB R32, R10, R13 ;  /* 0x0000000d0a20723e */ /* 0x000fc400000010ff */
[----:B------:R-:W-:Y:S02]  /*3cd0*/  F2FP.BF16.F32.PACK_AB R33, R43, R42 ;  /* 0x0000002a2b21723e */ /* 0x000fe400000010ff */
[----:B------:R-:W-:Y:S02]  /*3ce0*/  F2FP.BF16.F32.PACK_AB R35, R47, R46 ;  /* 0x0000002e2f23723e */ /* 0x000fe400000010ff */
[----:B------:R-:W-:Y:S01]  /*3cf0*/  F2FP.BF16.F32.PACK_AB R38, R16, R7 ;  /* 0x000000071026723e */ /* 0x000fe200000010ff */
[----:B-12---:R-:W-:Y:S06]  /*3d00*/  @!P0 BRA `(.L_x_27) ;  /* 0x0000000000048947 */ /* 0x006fec0003800000 */
[----:B------:R-:W-:Y:S01]  /*3d10*/  BPT.TRAP 0x1 ;  /* 0x000000040000795c */ /* 0x000fe20000300000 */
.L_x_27:
[----:B------:R-:W-:Y:S05]  /*3d20*/  @P2 BRA `(.L_x_28) ;  /* 0x0000000000082947 */ /* 0x000fea0003800000 */
[----:B------:R-:W1:Y:S02]  /*3d30*/  SYNCS.PHASECHK.TRANS64.TRYWAIT P2, [UR6+0xe000], R11 ;  /* 0x00e0000bff0075a7 */ /* 0x000e640008040146 */
[----:B-1----:R-:W-:Y:S05]  /*3d40*/  @!P2 BRA `(.L_x_29) ;  /* 0x000000440090a947 */ /* 0x002fea0003800000 */
.L_x_28:
[----:B------:R-:W-:Y:S01]  /*3d50*/  ULEA UR6, UR24, UR20, 0x9 ;  /* 0x0000001418067291 */ /* 0x000fe2000f8e483f */
[----:B------:R-:W-:Y:S01]  /*3d60*/  WARPGROUP.ARRIVE ;  /* 0x00000000000079c5 */ /* 0x000fe20000000000 */
[----:B------:R-:W-:Y:S01]  /*3d70*/  UMOV UR7, 0x40000040 ;  /* 0x4000004000077882 */ /* 0x000fe20000000000 */
[----:B------:R-:W-:Y:S01]  /*3d80*/  UMOV UR11, 0x40000040 ;  /* 0x40000040000b7882 */ /* 0x000fe20000000000 */
[----:B------:R-:W-:Y:S01]  /*3d90*/  UIADD3 UR10, UR6, 0x80, URZ ;  /* 0x00000080060a7890 */ /* 0x000fe2000fffe03f */
[----:B------:R-:W-:-:S04]  /*3da0*/  F2FP.BF16.F32.PACK_AB R39, R55, R54 ;  /* 0x000000363727723e */ /* 0x000fc800000010ff */
[----:B------:R-:W-:Y:S01]  /*3db0*/  HGMMA.64x64x16.F32.BF16 R56, R24, gdesc[UR4].tnspB, R56, gsb0 ;  /* 0x40e0000418387df0 */ /* 0x000fe20008001838 */
[----:B------:R-:W-:Y:S02]  /*3dc0*/  UMOV UR7, 0x40000040 ;  /* 0x4000004000077882 */ /* 0x000fe40000000000 */
[----:B------:R-:W-:Y:S02]  /*3dd0*/  WARPGROUP.DEPBAR.LE gsb0, 0x0 ;  /* 0x00008000000079c5 */ /* 0x000fe40000010000 */
[----:B------:R-:W-:-:S06]  /*3de0*/  WARPGROUP.ARRIVE ;  /* 0x00000000000079c5 */ /* 0x000fcc0000000000 */
[----:B------:R-:W-:Y:S01]  /*3df0*/  HGMMA.64x64x16.F32.BF16 R56, R28, gdesc[UR8].tnspB, R56, gsb0 ;  /* 0x40e000081c387df0 */ /* 0x000fe20008001838 */
[----:B------:R-:W-:Y:S01]  /*3e00*/  UIADD3 UR10, UR6, 0x100, URZ ;  /* 0x00000100060a7890 */ /* 0x000fe2000fffe03f */
[----:B------:R-:W-:Y:S01]  /*3e10*/  UMOV UR11, 0x40000040 ;  /* 0x40000040000b7882 */ /* 0x000fe20000000000 */
[----:B------:R-:W-:Y:S01]  /*3e20*/  UIADD3 UR6, UR6, 0x180, URZ ;  /* 0x0000018006067890 */ /* 0x000fe2000fffe03f */
[----:B------:R-:W-:Y:S02]  /*3e30*/  WARPGROUP.DEPBAR.LE gsb0, 0x0 ;  /* 0x00008000000079c5 */ /* 0x000fe40000010000 */
[----:B------:R-:W-:-:S06]  /*3e40*/  WARPGROUP.ARRIVE ;  /* 0x00000000000079c5 */ /* 0x000fcc0000000000 */
[----:B------:R-:W-:Y:S03]  /*3e50*/  HGMMA.64x64x16.F32.BF16 R56, R32, gdesc[UR8].tnspB, R56, gsb0 ;  /* 0x40e0000820387df0 */ /* 0x000fe60008001838 */
[----:B------:R-:W-:Y:S02]  /*3e60*/  WARPGROUP.DEPBAR.LE gsb0, 0x0 ;  /* 0x00008000000079c5 */ /* 0x000fe40000010000 */
[----:B------:R-:W-:-:S06]  /*3e70*/  WARPGROUP.ARRIVE ;  /* 0x00000000000079c5 */ /* 0x000fcc0000000000 */
[----:B------:R-:W-:Y:S03]  /*3e80*/  HGMMA.64x64x16.F32.BF16 R56, R36, gdesc[UR4].tnspB, R56, gsb0 ;  /* 0x40e0000424387df0 */ /* 0x000fe60008001838 */
[----:B------:R-:W-:Y:S02]  /*3e90*/  WARPGROUP.DEPBAR.LE gsb0, 0x0 ;  /* 0x00008000000079c5 */ /* 0x000fe40000010000 */
[----:B------:R-:W-:Y:S05]  /*3ea0*/  @!P0 BRA `(.L_x_30) ;  /* 0x0000000000048947 */ /* 0x000fea0003800000 */
[----:B------:R-:W-:Y:S01]  /*3eb0*/  BPT.TRAP 0x1 ;  /* 0x000000040000795c */ /* 0x000fe20000300000 */
.L_x_30:
[----:B------:R-:W-:-:S04]  /*3ec0*/  ULEA UR6, UR21, UR37, 0x3 ;  /* 0x0000002515067291 */ /* 0x000fc8000f8e183f */
[----:B------:R-:W-:-:S04]  /*3ed0*/  UIADD3 UR6, UR6, 0xe028, URZ ;  /* 0x0000e02806067890 */ /* 0x000fc8000fffe03f */
[----:B------:R-:W-:-:S09]  /*3ee0*/  UPRMT UR6, URZ, 0x654, UR6 ;  /* 0x000006543f067896 */ /* 0x000fd20008000006 */
[----:B------:R-:W-:Y:S01]  /*3ef0*/  SYNCS.ARRIVE.TRANS64.RED.A1T0 RZ, [UR6], RZ ;  /* 0x000000ffffff79a7 */ /* 0x000fe20008100406 */
[----:B------:R-:W-:Y:S05]  /*3f00*/  @P1 BRA `(.L_x_31) ;  /* 0x0000000000041947 */ /* 0x000fea0003800000 */
[----:B------:R-:W-:Y:S01]  /*3f10*/  BPT.TRAP 0x1 ;  /* 0x000000040000795c */ /* 0x000fe20000300000 */
.L_x_31:
[----:B------:R-:W-:-:S04]  /*3f20*/  UIADD3 UR21, UR21, 0x1, URZ ;  /* 0x0000000115157890 */ /* 0x000fc8000fffe03f */
[----:B------:R-:W-:-:S04]  /*3f30*/  UISETP.NE.AND UP0, UPT, UR21, 0x5, UPT ;  /* 0x000000051500788c */ /* 0x000fc8000bf05270 */
[----:B------:R-:W-:Y:S01]  /*3f40*/  USEL UR21, UR21, URZ, UP0 ;  /* 0x0000003f15157287 */ /* 0x000fe20008000000 */
[----:B------:R-:W-:Y:S11]  /*3f50*/  @!P0 BRA `(.L_x_32) ;  /* 0x0000000000048947 */ /* 0x000ff60003800000 */
[----:B------:R-:W-:Y:S01]  /*3f60*/  BPT.TRAP 0x1 ;  /* 0x000000040000795c */ /* 0x000fe20000300000 */
.L_x_32:
[----:B------:R-:W-:-:S04]  /*3f70*/  ULEA UR6, UR21, UR37, 0x3 ;  /* 0x0000002515067291 */ /* 0x000fc8000f8e183f */
[----:B------:R-:W-:-:S04]  /*3f80*/  UIADD3 UR6, UR6, 0xe028, URZ ;  /* 0x0000e02806067890 */ /* 0x000fc8000fffe03f */
[----:B------:R-:W-:-:S09]  /*3f90*/  UPRMT UR6, URZ, 0x654, UR6 ;  /* 0x000006543f067896 */ /* 0x000fd20008000006 */
[----:B------:R-:W-:Y:S01]  /*3fa0*/  SYNCS.ARRIVE.TRANS64.RED.A1T0 RZ, [UR6], RZ ;  /* 0x000000ffffff79a7 */ /* 0x000fe20008100406 */
[----:B------:R-:W-:Y:S05]  /*3fb0*/  @P1 BRA `(.L_x_33) ;  /* 0x0000000000041947 */ /* 0x000fea0003800000 */
[----:B------:R-:W-:Y:S01]  /*3fc0*/  BPT.TRAP 0x1 ;  /* 0x000000040000795c */ /* 0x000fe20000300000 */
.L_x_33:
[----:B------:R-:W-:Y:S01]  /*3fd0*/  UIADD3 UR24, UR24, 0x1, URZ ;  /* 0x0000000118187890 */ /* 0x000fe2000fffe03f */
[C---:B------:R-:W-:Y:S01]  /*3fe0*/  ISETP.GT.AND P2, PT, R3.reuse, 0x2, PT ;  /* 0x000000020300780c */ /* 0x040fe20003f44270 */
[----:B------:R-:W-:Y:S01]  /*3ff0*/  UIADD3 UR21, UR21, 0x1, URZ ;  /* 0x0000000115157890 */ /* 0x000fe2000fffe03f */
[----:B------:R-:W-:Y:S01]  /*4000*/  VIADD R3, R3, 0xffffffff ;  /* 0xffffffff03037836 */ /* 0x000fe20000000000 */
[----:B------:R-:W-:Y:S01]  /*4010*/  UISETP.NE.AND UP2, UPT, UR24, 0x5, UPT ;  /* 0x000000051800788c */ /* 0x000fe2000bf45270 */
[----:B------:R-:W-:Y:S01]  /*4020*/  VIADD R0, R0, 0x40 ;  /* 0x0000004000007836 */ /* 0x000fe20000000000 */
[----:B------:R-:W-:Y:S01]  /*4030*/  UISETP.NE.AND UP0, UPT, UR21, 0x5, UPT ;  /* 0x000000051500788c */ /* 0x000fe2000bf05270 */
[----:B------:R-:W-:Y:S01]  /*4040*/  MOV R9, R4 ;  /* 0x0000000400097202 */ /* 0x000fe20000000f00 */
[----:B------:R-:W-:Y:S01]  /*4050*/  USEL UR6, URZ, 0x1, UP2 ;  /* 0x000000013f067887 */ /* 0x000fe20009000000 */
[----:B-1----:R-:W-:Y:S01]  /*4060*/  IMAD.MOV.U32 R11, RZ, RZ, R6 ;  /* 0x000000ffff0b7224 */ /* 0x002fe200078e0006 */
[----:B------:R-:W-:-:S02]  /*4070*/  USEL UR21, UR21, URZ, UP0 ;  /* 0x0000003f15157287 */ /* 0x000fc40008000000 */
[----:B------:R-:W-:Y:S02]  /*4080*/  USEL UR24, UR24, URZ, UP2 ;  /* 0x0000003f18187287 */ /* 0x000fe40009000000 */
[----:B------:R-:W-:Y:S01]  /*4090*/  LOP3.LUT R7, R88, UR6, RZ, 0x3c, !PT ;  /* 0x0000000658077c12 */ /* 0x000fe2000f8e3cff */
[----:B------:R-:W-:Y:S09]  /*40a0*/  @P2 BRA `(.L_x_34) ;  /* 0xffffffe400dc2947 */ /* 0x000ff2000383ffff */
.L_x_23:
[----:B------:R-:W-:-:S13]  /*40b0*/  ISETP.GE.AND P2, PT, R3, 0x1, PT ;  /* 0x000000010300780c */ /* 0x000fda0003f46270 */
[----:B------:R-:W-:Y:S05]  /*40c0*/  @!P2 BRA `(.L_x_35) ;  /* 0x0000001c0034a947 */ /* 0x000fea0003800000 */
[----:B------:R-:W-:Y:S01]  /*40d0*/  MOV R8, R4 ;  /* 0x0000000400087202 */ /* 0x000fe20000000f00 */
[----:B------:R-:W-:Y:S01]  /*40e0*/  IMAD.MOV.U32 R9, RZ, RZ, R6 ;  /* 0x000000ffff097224 */ /* 0x000fe200078e0006 */
[----:B------:R-:W-:Y:S01]  /*40f0*/  ULDC UR25, c[0x0][0x28c] ;  /* 0x0000a30000197ab9 */ /* 0x000fe20000000800 */
[----:B------:R-:W-:-:S05]  /*4100*/  ULDC UR26, c[0x0][0x604] ;  /* 0x00018100001a7ab9 */ /* 0x000fca0000000800 */
.L_x_46:
[----:B------:R-:W-:Y:S05]  /*4110*/  @!P0 BRA `(.L_x_36) ;  /* 0x0000000000048947 */ /* 0x000fea0003800000 */
[----:B------:R-:W-:Y:S01]  /*4120*/  BPT.TRAP 0x1 ;  /* 0x000000040000795c */ /* 0x000fe20000300000 */
.L_x_36:
[----:B------:R-:W-:Y:S01]  /*4130*/  ULEA UR6, UR24, UR37, 0x3 ;  /* 0x0000002518067291 */ /* 0x000fe2000f8e183f */
[----:B------:R-:W-:-:S08]  /*4140*/  SHF.L.U32 R4, R7, 0x1f, RZ ;  /* 0x0000001f07047819 */ /* 0x000fd000000006ff */
[----:B------:R-:W1:Y:S02]  /*4150*/  SYNCS.PHASECHK.TRANS64.TRYWAIT P2, [UR6+0xe000], R4 ;  /* 0x00e00004ff0075a7 */ /* 0x000e640008040146 */
[----:B-1----:R-:W-:Y:S05]  /*4160*/  @!P2 BRA `(.L_x_37) ;  /* 0x0000004000a0a947 */ /* 0x002fea0003800000 */
.L_x_106:
        /* <DEDUP_REMOVED lines=27> */
.L_x_38:
[C---:B-1----:R-:W-:Y:S01]  /*4320*/  IADD3 R4, R0.reuse, 0x1, RZ ;  /* 0x0000000100047810 */ /* 0x042fe20007ffe0ff */
[C---:B------:R-:W-:Y:S01]  /*4330*/  VIADD R6, R0.reuse, 0x8 ;  /* 0x0000000800067836 */ /* 0x040fe20000000000 */
[----:B------:R-:W-:Y:S01]  /*4340*/  ISETP.GE.AND P5, PT, R0, UR25, PT ;  /* 0x0000001900007c0c */ /* 0x000fe2000bfa6270 */
[----:B------:R-:W-:Y:S01]  /*4350*/  ULEA UR6, UR24, UR37, 0x3 ;  /* 0x0000002518067291 */ /* 0x000fe2000f8e183f */
[----:B------:R-:W-:Y:S01]  /*4360*/  ISETP.GE.AND P6, PT, R4, UR25, PT ;  /* 0x0000001904007c0c */ /* 0x000fe2000bfc6270 */
[----:B------:R-:W-:Y:S01]  /*4370*/  VIADD R4, R0, 0x10 ;  /* 0x0000001000047836 */ /* 0x000fe20000000000 */
[----:B------:R-:W-:Y:S02]  /*4380*/  FSEL R26, R26, -INF , !P5 ;  /* 0xff8000001a1a7808 */ /* 0x000fe40006800000 */
[----:B------:R-:W-:Y:S02]  /*4390*/  FSEL R11, R24, -INF , !P5 ;  /* 0xff800000180b7808 */ /* 0x000fe40006800000 */
[----:B------:R-:W-:-:S02]  /*43a0*/  ISETP.GE.AND P4, PT, R4, UR25, PT ;  /* 0x0000001904007c0c */ /* 0x000fc4000bf86270 */
[C---:B------:R-:W-:Y:S02]  /*43b0*/  IADD3 R4, R0.reuse, 0x11, RZ ;  /* 0x0000001100047810 */ /* 0x040fe40007ffe0ff */
[----:B------:R-:W-:Y:S02]  /*43c0*/  IADD3 R10, R0, 0x9, RZ ;  /* 0x00000009000a7810 */ /* 0x000fe40007ffe0ff */
[----:B------:R-:W-:Y:S02]  /*43d0*/  ISETP.GE.AND P5, PT, R4, UR25, PT ;  /* 0x0000001904007c0c */ /* 0x000fe4000bfa6270 */
[----:B------:R-:W-:Y:S01]  /*43e0*/  ISETP.GE.AND P3, PT, R6, UR25, PT ;  /* 0x0000001906007c0c */ /* 0x000fe2000bf66270 */
[----:B------:R-:W-:Y:S01]  /*43f0*/  VIADD R6, R0, 0x18 ;  /* 0x0000001800067836 */ /* 0x000fe20000000000 */
[----:B------:R-:W-:Y:S02]  /*4400*/  FSEL R27, R27, -INF , !P6 ;  /* 0xff8000001b1b7808 */ /* 0x000fe40007000000 */
[----:B------:R-:W-:-:S02]  /*4410*/  FMNMX R4, R26, R9, !PT ;  /* 0x000000091a047209 */ /* 0x000fc40007800000 */
[----:B------:R-:W-:Y:S01]  /*4420*/  ISETP.GE.AND P2, PT, R10, UR25, PT ;  /* 0x000000190a007c0c */ /* 0x000fe2000bf46270 */
[----:B------:R-:W-:Y:S01]  /*4430*/  VIADD R10, R0, 0x28 ;  /* 0x00000028000a7836 */ /* 0x000fe20000000000 */
[----:B------:R-:W-:Y:S02]  /*4440*/  FSEL R30, R30, -INF , !P3 ;  /* 0xff8000001e1e7808 */ /* 0x000fe40005800000 */
[----:B------:R-:W-:Y:S02]  /*4450*/  FMNMX R13, R27, R4, !PT ;  /* 0x000000041b0d7209 */ /* 0x000fe40007800000 */
[----:B------:R-:W-:Y:S02]  /*4460*/  FSEL R25, R25, -INF , !P6 ;  /* 0xff80000019197808 */ /* 0x000fe40007000000 */
[----:B------:R-:W-:Y:S02]  /*4470*/  FSEL R31, R31, -INF , !P2 ;  /* 0xff8000001f1f7808 */ /* 0x000fe40005000000 */
[----:B------:R-:W-:-:S02]  /*4480*/  FMNMX R4, R30, R13, !PT ;  /* 0x0000000d1e047209 */ /* 0x000fc40007800000 */
[----:B------:R-:W-:Y:S02]  /*4490*/  ISETP.GE.AND P6, PT, R6, UR25, PT ;  /* 0x0000001906007c0c */ /* 0x000fe4000bfc6270 */
[----:B------:R-:W-:Y:S02]  /*44a0*/  IADD3 R6, R0, 0x19, RZ ;  /* 0x0000001900067810 */ /* 0x000fe40007ffe0ff */
[----:B------:R-:W-:Y:S02]  /*44b0*/  FSEL R34, R34, -INF , !P4 ;  /* 0xff80000022227808 */ /* 0x000fe40006000000 */
[----:B------:R-:W-:Y:S02]  /*44c0*/  FMNMX R13, R31, R4, !PT ;  /* 0x000000041f0d7209 */ /* 0x000fe40007800000 */
[----:B------:R-:W-:Y:S02]  /*44d0*/  FSEL R28, R28, -INF , !P3 ;  /* 0xff8000001c1c7808 */ /* 0x000fe40005800000 */
[----:B------:R-:W-:Y:S01]  /*44e0*/  ISETP.GE.AND P3, PT, R6, UR25, PT ;  /* 0x0000001906007c0c */ /* 0x000fe2000bf66270 */
[----:B------:R-:W-:Y:S01]  /*44f0*/  VIADD R6, R0, 0x20 ;  /* 0x0000002000067836 */ /* 0x000fe20000000000 */
[----:B------:R-:W-:-:S02]  /*4500*/  FSEL R35, R35, -INF , !P5 ;  /* 0xff80000023237808 */ /* 0x000fc40006800000 */
[----:B------:R-:W-:Y:S02]  /*4510*/  FMNMX R4, R34, R13, !PT ;  /* 0x0000000d22047209 */ /* 0x000fe40007800000 */
[----:B------:R-:W-:Y:S02]  /*4520*/  FSEL R29, R29, -INF , !P2 ;  /* 0xff8000001d1d7808 */ /* 0x000fe40005000000 */
[----:B------:R-:W-:Y:S02]  /*4530*/  ISETP.GE.AND P2, PT, R6, UR25, PT ;  /* 0x0000001906007c0c */ /* 0x000fe4000bf46270 */
[----:B------:R-:W-:Y:S02]  /*4540*/  FSEL R38, R38, -INF , !P6 ;  /* 0xff80000026267808 */ /* 0x000fe40007000000 */
[----:B------:R-:W-:Y:S02]  /*4550*/  FMNMX R13, R35, R4, !PT ;  /* 0x00000004230d7209 */ /* 0x000fe40007800000 */
[----:B------:R-:W-:-:S02]  /*4560*/  IADD3 R6, R0, 0x21, RZ ;  /* 0x0000002100067810 */ /* 0x000fc40007ffe0ff */
[----:B------:R-:W-:Y:S02]  /*4570*/  FSEL R33, R33, -INF , !P5 ;  /* 0xff80000021217808 */ /* 0x000fe40006800000 */
[----:B------:R-:W-:Y:S02]  /*4580*/  FSEL R39, R39, -INF , !P3 ;  /* 0xff80000027277808 */ /* 0x000fe40005800000 */
[----:B------:R-:W-:Y:S02]  /*4590*/  FMNMX R4, R38, R13, !PT ;  /* 0x0000000d26047209 */ /* 0x000fe40007800000 */
[----:B------:R-:W-:Y:S02]  /*45a0*/  ISETP.GE.AND P5, PT, R6, UR25, PT ;  /* 0x0000001906007c0c */ /* 0x000fe4000bfa6270 */
[----:B------:R-:W-:Y:S02]  /*45b0*/  IADD3 R6, R0, 0x29, RZ ;  /* 0x0000002900067810 */ /* 0x000fe40007ffe0ff */
[----:B------:R-:W-:-:S02]  /*45c0*/  FSEL R42, R42, -INF , !P2 ;  /* 0xff8000002a2a7808 */ /* 0x000fc40005000000 */
[----:B------:R-:W-:Y:S02]  /*45d0*/  FMNMX R13, R39, R4, !PT ;  /* 0x00000004270d7209 */ /* 0x000fe40007800000 */
[----:B------:R-:W-:Y:S02]  /*45e0*/  FSEL R36, R36, -INF , !P6 ;  /* 0xff80000024247808 */ /* 0x000fe40007000000 */
[----:B------:R-:W-:Y:S01]  /*45f0*/  ISETP.GE.AND P6, PT, R6, UR25, PT ;  /* 0x0000001906007c0c */ /* 0x000fe2000bfc6270 */
[----:B------:R-:W-:Y:S01]  /*4600*/  VIADD R6, R0, 0x30 ;  /* 0x0000003000067836 */ /* 0x000fe20000000000 */
[----:B------:R-:W-:Y:S02]  /*4610*/  FSEL R32, R32, -INF , !P4 ;  /* 0xff80000020207808 */ /* 0x000fe40006000000 */
[----:B------:R-:W-:Y:S02]  /*4620*/  ISETP.GE.AND P4, PT, R10, UR25, PT ;  /* 0x000000190a007c0c */ /* 0x000fe4000bf86270 */
        /* <DEDUP_REMOVED lines=10> */
[----:B------:R-:W-:Y:S01]  /*46d0*/  ISETP.GE.AND P2, PT, R6, UR25, PT ;  /* 0x0000001906007c0c */ /* 0x000fe2000bf46270 */
[----:B------:R-:W-:Y:S01]  /*46e0*/  VIADD R6, R0, 0x38 ;  /* 0x0000003800067836 */ /* 0x000fe20000000000 */
[----:B------:R-:W-:Y:S02]  /*46f0*/  FSEL R50, R50, -INF , !P3 ;  /* 0xff80000032327808 */ /* 0x000fe40005800000 */
[----:B------:R-:W-:-:S02]  /*4700*/  FMNMX R13, R47, R4, !PT ;  /* 0x000000042f0d7209 */ /* 0x000fc40007800000 */
[----:B------:R-:W-:Y:S02]  /*4710*/  FSEL R41, R41, -INF , !P5 ;  /* 0xff80000029297808 */ /* 0x000fe40006800000 */
[----:B------:R-:W-:Y:S02]  /*4720*/  ISETP.GE.AND P5, PT, R6, UR25, PT ;  /* 0x0000001906007c0c */ /* 0x000fe4000bfa6270 */
[----:B------:R-:W-:Y:S02]  /*4730*/  IADD3 R6, R0, 0x39, RZ ;  /* 0x0000003900067810 */ /* 0x000fe40007ffe0ff */
[----:B------:R-:W-:Y:S02]  /*4740*/  FSEL R51, R51, -INF , !P2 ;  /* 0xff80000033337808 */ /* 0x000fe40005000000 */
[----:B------:R-:W-:Y:S02]  /*4750*/  FMNMX R4, R50, R13, !PT ;  /* 0x0000000d32047209 */ /* 0x000fe40007800000 */
[----:B------:R-:W-:-:S02]  /*4760*/  FSEL R44, R44, -INF , !P4 ;  /* 0xff8000002c2c7808 */ /* 0x000fc40006000000 */
[----:B------:R-:W-:Y:S02]  /*4770*/  ISETP.GE.AND P4, PT, R6, UR25, PT ;  /* 0x0000001906007c0c */ /* 0x000fe4000bf86270 */
[----:B------:R-:W-:Y:S02]  /*4780*/  FSEL R54, R54, -INF , !P5 ;  /* 0xff80000036367808 */ /* 0x000fe40006800000 */
[----:B------:R-:W-:Y:S02]  /*4790*/  FMNMX R13, R51, R4, !PT ;  /* 0x00000004330d7209 */ /* 0x000fe40007800000 */
[----:B------:R-:W-:Y:S02]  /*47a0*/  FSEL R55, R55, -INF , !P4 ;  /* 0xff80000037377808 */ /* 0x000fe40006000000 */
[----:B------:R-:W-:Y:S02]  /*47b0*/  FMNMX R4, R54, R13, !PT ;  /* 0x0000000d36047209 */ /* 0x000fe40007800000 */
[----:B------:R-:W-:-:S02]  /*47c0*/  P2R R15, PR, RZ, 0x2 ;  /* 0x00000002ff0f7803 */ /* 0x000fc40000000000 */
[----:B------:R-:W-:Y:S02]  /*47d0*/  FMNMX R10, R55, R4, !PT ;  /* 0x00000004370a7209 */ /* 0x000fe40007800000 */
[----:B------:R-:W-:Y:S02]  /*47e0*/  FMNMX R4, R11, R8, !PT ;  /* 0x000000080b047209 */ /* 0x000fe40007800000 */
[----:B------:R-:W-:Y:S01]  /*47f0*/  FSEL R45, R45, -INF , !P6 ;  /* 0xff8000002d2d7808 */ /* 0x000fe20007000000 */
[----:B------:R-:W1:Y:S01]  /*4800*/  SHFL.BFLY PT, R13, R10, 0x1, 0x1f ;  /* 0x0c201f000a0d7f89 */ /* 0x000e6200000e0000 */
[----:B------:R-:W-:Y:S02]  /*4810*/  FSEL R48, R48, -INF , !P3 ;  /* 0xff80000030307808 */ /* 0x000fe40005800000 */
[----:B------:R-:W-:Y:S02]  /*4820*/  FSEL R49, R49, -INF , !P2 ;  /* 0xff80000031317808 */ /* 0x000fe40005000000 */
[----:B------:R-:W-:-:S02]  /*4830*/  FSEL R52, R52, -INF , !P5 ;  /* 0xff80000034347808 */ /* 0x000fc40006800000 */
[----:B------:R-:W-:Y:S02]  /*4840*/  FSEL R53, R53, -INF , !P4 ;  /* 0xff80000035357808 */ /* 0x000fe40006000000 */
[----:B-1----:R-:W-:-:S05]  /*4850*/  FMNMX R12, R10, R13, !PT ;  /* 0x0000000d0a0c7209 */ /* 0x002fca0007800000 */
[----:B------:R-:W1:Y:S02]  /*4860*/  SHFL.BFLY PT, R13, R12, 0x2, 0x1f ;  /* 0x0c401f000c0d7f89 */ /* 0x000e6400000e0000 */
[----:B-1----:R-:W-:Y:S02]  /*4870*/  FMNMX R6, R12, R13, !PT ;  /* 0x0000000d0c067209 */ /* 0x002fe40007800000 */
[----:B------:R-:W-:Y:S02]  /*4880*/  FMNMX R13, R25, R4, !PT ;  /* 0x00000004190d7209 */ /* 0x000fe40007800000 */
[----:B------:R-:W-:Y:S02]  /*4890*/  FSETP.NEU.AND P1, PT, R6, -INF , PT ;  /* 0xff8000000600780b */ /* 0x000fe40003f2d000 */
[----:B------:R-:W-:Y:S02]  /*48a0*/  FMNMX R4, R28, R13, !PT ;  /* 0x0000000d1c047209 */ /* 0x000fe40007800000 */
[----:B------:R-:W-:-:S02]  /*48b0*/  FSEL R14, R6, RZ, P1 ;  /* 0x000000ff060e7208 */ /* 0x000fc40000800000 */
[----:B------:R-:W-:Y:S02]  /*48c0*/  FMNMX R13, R29, R4, !PT ;  /* 0x000000041d0d7209 */ /* 0x000fe40007800000 */
[----:B------:R-:W-:Y:S01]  /*48d0*/  ISETP.NE.AND P1, PT, R15, RZ, PT ;  /* 0x000000ff0f00720c */ /* 0x000fe20003f25270 */
[----:B------:R-:W-:Y:S01]  /*48e0*/  FMUL R10, R14, UR26 ;  /* 0x0000001a0e0a7c20 */ /* 0x000fe20008400000 */
[----:B------:R-:W-:Y:S01]  /*48f0*/  FMNMX R4, R32, R13, !PT ;  /* 0x0000000d20047209 */ /* 0x000fe20007800000 */
[----:B------:R-:W-:Y:S02]  /*4900*/  FADD R14, -R14, R9 ;  /* 0x000000090e0e7221 */ /* 0x000fe40000000100 */
        /* <DEDUP_REMOVED lines=18> */
[----:B------:R-:W-:Y:S01]  /*4a30*/  FFMA R21, R55, UR26, -R10 ;  /* 0x0000001a37157c23 */ /* 0x000fe2000800080a */
[----:B------:R-:W-:Y:S01]  /*4a40*/  FSETP.GEU.AND P2, PT, R30, -126, PT ;  /* 0xc2fc00001e00780b */ /* 0x000fe20003f4e000 */
[----:B------:R-:W-:Y:S01]  /*4a50*/  @!P6 FMUL R26, R26, 0.5 ;  /* 0x3f0000001a1ae820 */ /* 0x000fe20000400000 */
[----:B------:R-:W-:Y:S01]  /*4a60*/  FMNMX R4, R44, R13, !PT ;  /* 0x0000000d2c047209 */ /* 0x000fe20007800000 */
[----:B------:R-:W-:Y:S01]  /*4a70*/  FMUL R14, R14, UR26 ;  /* 0x0000001a0e0e7c20 */ /* 0x000fe20008400000 */
[----:B------:R-:W-:Y:S01]  /*4a80*/  FSETP.GEU.AND P4, PT, R34, -126, PT ;  /* 0xc2fc00002200780b */ /* 0x000fe20003f8e000 */
[----:B------:R-:W-:Y:S01]  /*4a90*/  @!P3 FMUL R27, R27, 0.5 ;  /* 0x3f0000001b1bb820 */ /* 0x000fe20000400000 */
[----:B------:R-:W-:Y:S01]  /*4aa0*/  FMNMX R13, R45, R4, !PT ;  /* 0x000000042d0d7209 */ /* 0x000fe20007800000 */
[----:B------:R-:W1:Y:S02]  /*4ab0*/  MUFU.EX2 R18, R26 ;  /* 0x0000001a00127308 */ /* 0x000e640000000800 */
[----:B------:R-:W-:Y:S01]  /*4ac0*/  @!P5 FMUL R12, R12, 0.5 ;  /* 0x3f0000000c0cd820 */ /* 0x000fe20000400000 */
[----:B------:R-:W-:-:S03]  /*4ad0*/  FMNMX R4, R48, R13, !PT ;  /* 0x0000000d30047209 */ /* 0x000fc60007800000 */
[----:B------:R-:W-:Y:S01]  /*4ae0*/  @!P2 FMUL R30, R30, 0.5 ;  /* 0x3f0000001e1ea820 */ /* 0x000fe20000400000 */
[----:B------:R-:W-:Y:S01]  /*4af0*/  FMNMX R13, R49, R4, !PT ;  /* 0x00000004310d7209 */ /* 0x000fe20007800000 */
[----:B------:R-:W2:Y:S02]  /*4b00*/  MUFU.EX2 R31, R27 ;  /* 0x0000001b001f7308 */ /* 0x000ea40000000800 */
[----:B------:R-:W-:Y:S01]  /*4b10*/  @!P4 FMUL R34, R34, 0.5 ;  /* 0x3f0000002222c820 */ /* 0x000fe20000400000 */
[----:B------:R-:W-:-:S04]  /*4b20*/  FMNMX R4, R52, R13, !PT ;  /* 0x0000000d34047209 */ /* 0x000fc80007800000 */
[----:B------:R-:W-:Y:S01]  /*4b30*/  FMNMX R4, R53, R4, !PT ;  /* 0x0000000435047209 */ /* 0x000fe20007800000 */
[----:B------:R3:W4:Y:S01]  /*4b40*/  MUFU.EX2 R35, R12 ;  /* 0x0000000c00237308 */ /* 0x0007220000000800 */
[----:B-1----:R-:W-:Y:S01]  /*4b50*/  @!P6 FMUL R18, R18, R18 ;  /* 0x000000121212e220 */ /* 0x002fe20000400000 */
[----:B------:R-:W-:Y:S02]  /*4b60*/  FSETP.GEU.AND P6, PT, R15, -126, PT ;  /* 0xc2fc00000f00780b */ /* 0x000fe40003fce000 */
[----:B------:R-:W1:Y:S04]  /*4b70*/  SHFL.BFLY PT, R13, R4, 0x1, 0x1f ;  /* 0x0c201f00040d7f89 */ /* 0x000e6800000e0000 */
[----:B------:R-:W5:Y:S01]  /*4b80*/  MUFU.EX2 R20, R30 ;  /* 0x0000001e00147308 */ /* 0x000f620000000800 */
[----:B--2---:R-:W-:Y:S01]  /*4b90*/  @!P3 FMUL R31, R31, R31 ;  /* 0x0000001f1f1fb220 */ /* 0x004fe20000400000 */
[----:B------:R-:W-:Y:S01]  /*4ba0*/  FSETP.GEU.AND P3, PT, R38, -126, PT ;  /* 0xc2fc00002600780b */ /* 0x000fe20003f6e000 */
[----:B---3--:R-:W-:-:S04]  /*4bb0*/  FFMA R12, R43, UR26, -R10 ;  /* 0x0000001a2b0c7c23 */ /* 0x008fc8000800080a */
[----:B------:R-:W-:Y:S01]  /*4bc0*/  @!P6 FMUL R15, R15, 0.5 ;  /* 0x3f0000000f0fe820 */ /* 0x000fe20000400000 */
[----:B------:R-:W2:Y:S01]  /*4bd0*/  MUFU.EX2 R22, R34 ;  /* 0x0000002200167308 */ /* 0x000ea20000000800 */
[----:B----4-:R-:W-:Y:S01]  /*4be0*/  @!P5 FMUL R35, R35, R35 ;  /* 0x000000232323d220 */ /* 0x010fe20000400000 */
[----:B------:R-:W-:-:S05]  /*4bf0*/  FSETP.GEU.AND P5, PT, R17, -126, PT ;  /* 0xc2fc00001100780b */ /* 0x000fca0003fae000 */
[----:B------:R-:W-:Y:S01]  /*4c00*/  @!P3 FMUL R38, R38, 0.5 ;  /* 0x3f0000002626b820 */ /* 0x000fe20000400000 */
[----:B------:R3:W4:Y:S01]  /*4c10*/  MUFU.EX2 R39, R15 ;  /* 0x0000000f00277308 */ /* 0x0007220000000800 */
[----:B-----5:R-:W-:Y:S01]  /*4c20*/  @!P2 FMUL R20, R20, R20 ;  /* 0x000000141414a220 */ /* 0x020fe20000400000 */
[----:B------:R-:W-:Y:S02]  /*4c30*/  FSETP.GEU.AND P2, PT, R16, -126, PT ;  /* 0xc2fc00001000780b */ /* 0x000fe40003f4e000 */
[----:B-1----:R-:W-:-:S03]  /*4c40*/  FMNMX R4, R4, R13, !PT ;  /* 0x0000000d04047209 */ /* 0x002fc60007800000 */
[----:B------:R-:W-:Y:S01]  /*4c50*/  @!P5 FMUL R17, R17, 0.5 ;  /* 0x3f0000001111d820 */ /* 0x000fe20000400000 */
[----:B------:R-:W1:Y:S01]  /*4c60*/  MUFU.EX2 R42, R38 ;  /* 0x00000026002a7308 */ /* 0x000e620000000800 */
[----:B--2---:R-:W-:Y:S01]  /*4c70*/  @!P4 FMUL R22, R22, R22 ;  /* 0x000000161616c220 */ /* 0x004fe20000400000 */
[----:B------:R-:W-:Y:S01]  /*4c80*/  FSETP.GEU.AND P4, PT, R12, -126, PT ;  /* 0xc2fc00000c00780b */ /* 0x000fe20003f8e000 */
[----:B------:R-:W2:Y:S01]  /*4c90*/  SHFL.BFLY PT, R13, R4, 0x2, 0x1f ;  /* 0x0c401f00040d7f89 */ /* 0x000ea200000e0000 */
[----:B---3--:R-:W-:-:S03]  /*4ca0*/  FFMA R15, R46, UR26, -R10 ;  /* 0x0000001a2e0f7c23 */ /* 0x008fc6000800080a */
[----:B------:R-:W-:Y:S01]  /*4cb0*/  @!P2 FMUL R16, R16, 0.5 ;  /* 0x3f0000001010a820 */ /* 0x000fe20000400000 */
[----:B------:R3:W5:Y:S01]  /*4cc0*/  MUFU.EX2 R89, R17 ;  /* 0x0000001100597308 */ /* 0x0007620000000800 */
[----:B----4-:R-:W-:Y:S01]  /*4cd0*/  @!P6 FMUL R39, R39, R39 ;  /* 0x000000272727e220 */ /* 0x010fe20000400000 */
[----:B------:R-:W-:-:S05]  /*4ce0*/  FSETP.GEU.AND P6, PT, R15, -126, PT ;  /* 0xc2fc00000f00780b */ /* 0x000fca0003fce000 */
[----:B------:R-:W-:Y:S01]  /*4cf0*/  @!P4 FMUL R12, R12, 0.5 ;  /* 0x3f0000000c0cc820 */ /* 0x000fe20000400000 */
[----:B------:R4:W2:Y:S01]  /*4d00*/  MUFU.EX2 R43, R16 ;  /* 0x00000010002b7308 */ /* 0x0008a20000000800 */
[----:B-1----:R-:W-:Y:S01]  /*4d10*/  @!P3 FMUL R42, R42, R42 ;  /* 0x0000002a2a2ab220 */ /* 0x002fe20000400000 */
[----:B------:R-:W-:Y:S01]  /*4d20*/  FSETP.GEU.AND P3, PT, R19, -126, PT ;  /* 0xc2fc00001300780b */ /* 0x000fe20003f6e000 */
[----:B---3--:R-:W-:-:S04]  /*4d30*/  FFMA R17, R51, UR26, -R10 ;  /* 0x0000001a33117c23 */ /* 0x008fc8000800080a */
[----:B------:R-:W-:Y:S01]  /*4d40*/  @!P6 FMUL R15, R15, 0.5 ;  /* 0x3f0000000f0fe820 */ /* 0x000fe20000400000 */
[----:B------:R1:W3:Y:S01]  /*4d50*/  MUFU.EX2 R46, R12 ;  /* 0x0000000c002e7308 */ /* 0x0002e20000000800 */
[--C-:B----4-:R-:W-:Y:S01]  /*4d60*/  FFMA R16, R50, UR26, -R10.reuse ;  /* 0x0000001a32107c23 */ /* 0x110fe2000800080a */
[----:B-----5:R-:W-:Y:S01]  /*4d70*/  @!P5 FMUL R89, R89, R89 ;  /* 0x000000595959d220 */ /* 0x020fe20000400000 */
[----:B--2---:R-:W-:Y:S02]  /*4d80*/  FMNMX R4, R4, R13, !PT ;  /* 0x0000000d04047209 */ /* 0x004fe40007800000 */
[----:B------:R-:W-:Y:S02]  /*4d90*/  FSETP.GEU.AND P5, PT, R17, -126, PT ;  /* 0xc2fc00001100780b */ /* 0x000fe40003fae000 */
[----:B------:R-:W-:Y:S01]  /*4da0*/  @!P3 FMUL R19, R19, 0.5 ;  /* 0x3f0000001313b820 */ /* 0x000fe20000400000 */
[----:B------:R-:W2:Y:S01]  /*4db0*/  MUFU.EX2 R47, R15 ;  /* 0x0000000f002f7308 */ /* 0x000ea20000000800 */
[----:B------:R-:W-:Y:S01]  /*4dc0*/  @!P2 FMUL R43, R43, R43 ;  /* 0x0000002b2b2ba220 */ /* 0x000fe20000400000 */
[----:B------:R-:W-:Y:S01]  /*4dd0*/  FSETP.GEU.AND P2, PT, R16, -126, PT ;  /* 0xc2fc00001000780b */ /* 0x000fe20003f4e000 */
[----:B-1----:R-:W-:-:S05]  /*4de0*/  FFMA R12, R54, UR26, -R10 ;  /* 0x0000001a360c7c23 */ /* 0x002fca000800080a */
[----:B------:R-:W1:Y:S01]  /*4df0*/  MUFU.EX2 R50, R19 ;  /* 0x0000001300327308 */ /* 0x000e620000000800 */
[----:B---3--:R-:W-:Y:S01]  /*4e00*/  @!P4 FMUL R46, R46, R46 ;  /* 0x0000002e2e2ec220 */ /* 0x008fe20000400000 */
[----:B------:R-:W-:Y:S01]  /*4e10*/  FSETP.NEU.AND P4, PT, R4, -INF , PT ;  /* 0xff8000000400780b */ /* 0x000fe20003f8d000 */
[----:B------:R-:W-:-:S03]  /*4e20*/  @!P5 FMUL R17, R17, 0.5 ;  /* 0x3f0000001111d820 */ /* 0x000fc60000400000 */
[----:B------:R-:W-:Y:S01]  /*4e30*/  FSEL R13, R4, RZ, P4 ;  /* 0x000000ff040d7208 */ /* 0x000fe20002000000 */
[----:B------:R-:W-:Y:S01]  /*4e40*/  @!P2 FMUL R16, R16, 0.5 ;  /* 0x3f0000001010a820 */ /* 0x000fe20000400000 */
[----:B------:R-:W3:Y:S01]  /*4e50*/  MUFU.EX2 R54, R17 ;  /* 0x0000001100367308 */ /* 0x000ee20000000800 */
[----:B--2---:R-:W-:Y:S01]  /*4e60*/  @!P6 FMUL R47, R47, R47 ;  /* 0x0000002f2f2fe220 */ /* 0x004fe20000400000 */
[----:B------:R-:W-:Y:S01]  /*4e70*/  FSETP.GEU.AND P6, PT, R21, -126, PT ;  /* 0xc2fc00001500780b */ /* 0x000fe20003fce000 */
[C---:B------:R-:W-:Y:S01]  /*4e80*/  FMUL R10, R13.reuse, UR26 ;  /* 0x0000001a0d0a7c20 */ /* 0x040fe20008400000 */
[----:B------:R-:W-:Y:S01]  /*4e90*/  FSETP.GEU.AND P4, PT, R12, -126, PT ;  /* 0xc2fc00000c00780b */ /* 0x000fe20003f8e000 */
[----:B------:R-:W-:Y:S01]  /*4ea0*/  FADD R13, -R13, R8 ;  /* 0x000000080d0d7221 */ /* 0x000fe20000000100 */
[----:B------:R-:W-:Y:S01]  /*4eb0*/  FADD R8, R18, R89 ;  /* 0x0000005912087221 */ /* 0x000fe20000000000 */
[--C-:B------:R-:W-:Y:S01]  /*4ec0*/  FFMA R11, R11, UR26, -R10.reuse ;  /* 0x0000001a0b0b7c23 */ /* 0x100fe2000800080a */
[----:B------:R-:W2:Y:S01]  /*4ed0*/  MUFU.EX2 R51, R16 ;  /* 0x0000001000337308 */ /* 0x000ea20000000800 */
[----:B-1----:R-:W-:Y:S01]  /*4ee0*/  @!P3 FMUL R50, R50, R50 ;  /* 0x000000323232b220 */ /* 0x002fe20000400000 */
[--C-:B------:R-:W-:Y:S01]  /*4ef0*/  FFMA R28, R28, UR26, -R10.reuse ;  /* 0x0000001a1c1c7c23 */ /* 0x100fe2000800080a */
[--C-:B------:R-:W-:Y:S01]  /*4f00*/  FFMA R25, R25, UR26, -R10.reuse ;  /* 0x0000001a19197c23 */ /* 0x100fe2000800080a */
[----:B------:R-:W-:Y:S01]  /*4f10*/  FSETP.GEU.AND P3, PT, R11, -126, PT ;  /* 0xc2fc00000b00780b */ /* 0x000fe20003f6e000 */
[--C-:B------:R-:W-:Y:S01]  /*4f20*/  FFMA R32, R32, UR26, -R10.reuse ;  /* 0x0000001a20207c23 */ /* 0x100fe2000800080a */
[--C-:B------:R-:W-:Y:S01]  /*4f30*/  FFMA R33, R33, UR26, -R10.reuse ;  /* 0x0000001a21217c23 */ /* 0x100fe2000800080a */
[----:B------:R-:W-:Y:S01]  /*4f40*/  @!P6 FMUL R21, R21, 0.5 ;  /* 0x3f0000001515e820 */ /* 0x000fe20000400000 */
[--C-:B------:R-:W-:Y:S01]  /*4f50*/  FFMA R29, R29, UR26, -R10.reuse ;  /* 0x0000001a1d1d7c23 */ /* 0x100fe2000800080a */
[----:B---3--:R-:W-:Y:S01]  /*4f60*/  @!P5 FMUL R54, R54, R54 ;  /* 0x000000363636d220 */ /* 0x008fe20000400000 */
[----:B------:R-:W-:Y:S01]  /*4f70*/  FSETP.GEU.AND P5, PT, R28, -126, PT ;  /* 0xc2fc00001c00780b */ /* 0x000fe20003fae000 */
[----:B------:R-:W-:Y:S01]  /*4f80*/  @!P4 FMUL R12, R12, 0.5 ;  /* 0x3f0000000c0cc820 */ /* 0x000fe20000400000 */
[----:B------:R-:W1:Y:S01]  /*4f90*/  MUFU.EX2 R88, R21 ;  /* 0x0000001500587308 */ /* 0x000e620000000800 */
[--C-:B------:R-:W-:Y:S01]  /*4fa0*/  FFMA R37, R37, UR26, -R10.reuse ;  /* 0x0000001a25257c23 */ /* 0x100fe2000800080a */
[--C-:B------:R-:W-:Y:S01]  /*4fb0*/  FFMA R36, R36, UR26, -R10.reuse ;  /* 0x0000001a24247c23 */ /* 0x100fe2000800080a */
[--C-:B------:R-:W-:Y:S01]  /*4fc0*/  FFMA R40, R40, UR26, -R10.reuse ;  /* 0x0000001a28287c23 */ /* 0x100fe2000800080a */
[--C-:B------:R-:W-:Y:S01]  /*4fd0*/  FFMA R41, R41, UR26, -R10.reuse ;  /* 0x0000001a29297c23 */ /* 0x100fe2000800080a */
[----:B------:R-:W-:Y:S01]  /*4fe0*/  @!P3 FMUL R11, R11, 0.5 ;  /* 0x3f0000000b0bb820 */ /* 0x000fe20000400000 */
[----:B--2---:R-:W-:Y:S01]  /*4ff0*/  @!P2 FMUL R51, R51, R51 ;  /* 0x000000333333a220 */ /* 0x004fe20000400000 */
[----:B------:R-:W-:Y:S01]  /*5000*/  FSETP.GEU.AND P2, PT, R25, -126, PT ;  /* 0xc2fc00001900780b */ /* 0x000fe20003f4e000 */
[----:B------:R-:W2:Y:S01]  /*5010*/  MUFU.EX2 R55, R12 ;  /* 0x0000000c00377308 */ /* 0x000ea20000000800 */
[--C-:B------:R-:W-:Y:S01]  /*5020*/  FFMA R44, R44, UR26, -R10.reuse ;  /* 0x0000001a2c2c7c23 */ /* 0x100fe2000800080a */
[--C-:B------:R-:W-:Y:S01]  /*5030*/  FFMA R45, R45, UR26, -R10.reuse ;  /* 0x0000001a2d2d7c23 */ /* 0x100fe2000800080a */
[----:B------:R-:W-:Y:S01]  /*5040*/  @!P5 FMUL R28, R28, 0.5 ;  /* 0x3f0000001c1cd820 */ /* 0x000fe20000400000 */
[--C-:B------:R-:W-:Y:S01]  /*5050*/  FFMA R48, R48, UR26, -R10.reuse ;  /* 0x0000001a30307c23 */ /* 0x100fe2000800080a */
[--C-:B------:R-:W-:Y:S01]  /*5060*/  FFMA R49, R49, UR26, -R10.reuse ;  /* 0x0000001a31317c23 */ /* 0x100fe2000800080a */
[--C-:B------:R-:W-:Y:S01]  /*5070*/  FFMA R52, R52, UR26, -R10.reuse ;  /* 0x0000001a34347c23 */ /* 0x100fe2000800080a */
[----:B------:R-:W-:Y:S01]  /*5080*/  FFMA R10, R53, UR26, -R10 ;  /* 0x0000001a350a7c23 */ /* 0x000fe2000800080a */
[----:B------:R-:W3:Y:S01]  /*5090*/  MUFU.EX2 R24, R11 ;  /* 0x0000000b00187308 */ /* 0x000ee20000000800 */
[----:B-1----:R-:W-:Y:S01]  /*50a0*/  @!P6 FMUL R88, R88, R88 ;  /* 0x000000585858e220 */ /* 0x002fe20000400000 */
[----:B------:R-:W-:Y:S01]  /*50b0*/  FSETP.GEU.AND P6, PT, R32, -126, PT ;  /* 0xc2fc00002000780b */ /* 0x000fe20003fce000 */
[----:B------:R-:W-:Y:S01]  /*50c0*/  FMUL R13, R13, UR26 ;  /* 0x0000001a0d0d7c20 */ /* 0x000fe20008400000 */
[----:B------:R-:W-:Y:S01]  /*50d0*/  @!P2 FMUL R25, R25, 0.5 ;  /* 0x3f0000001919a820 */ /* 0x000fe20000400000 */
[----:B------:R-:W-:Y:S01]  /*50e0*/  FADD R23, R22, R51 ;  /* 0x0000003316177221 */ /* 0x000fe20000000000 */
[----:B------:R-:W-:Y:S01]  /*50f0*/  FADD R16, R20, R47 ;  /* 0x0000002f14107221 */ /* 0x000fe20000000000 */
[----:B------:R-:W-:Y:S01]  /*5100*/  FADD R27, R43, R88 ;  /* 0x000000582b1b7221 */ /* 0x000fe20000000000 */
[----:B------:R-:W1:Y:S01]  /*5110*/  MUFU.EX2 R26, R28 ;  /* 0x0000001c001a7308 */ /* 0x000e620000000800 */
[----:B--2---:R-:W-:Y:S01]  /*5120*/  @!P4 FMUL R55, R55, R55 ;  /* 0x000000373737c220 */ /* 0x004fe20000400000 */
[----:B------:R-:W-:-:S05]  /*5130*/  FSETP.GEU.AND P4, PT, R29, -126, PT ;  /* 0xc2fc00001d00780b */ /* 0x000fca0003f8e000 */
[----:B------:R-:W-:Y:S01]  /*5140*/  @!P6 FMUL R32, R32, 0.5 ;  /* 0x3f0000002020e820 */ /* 0x000fe20000400000 */
[----:B------:R2:W4:Y:S01]  /*5150*/  MUFU.EX2 R15, R25 ;  /* 0x00000019000f7308 */ /* 0x0005220000000800 */
[----:B---3--:R-:W-:Y:S01]  /*5160*/  @!P3 FMUL R24, R24, R24 ;  /* 0x000000181818b220 */ /* 0x008fe20000400000 */
[----:B------:R-:W-:-:S05]  /*5170*/  FSETP.GEU.AND P3, PT, R33, -126, PT ;  /* 0xc2fc00002100780b */ /* 0x000fca0003f6e000 */
[----:B------:R-:W-:Y:S01]  /*5180*/  @!P4 FMUL R29, R29, 0.5 ;  /* 0x3f0000001d1dc820 */ /* 0x000fe20000400000 */
[----:B------:R-:W3:Y:S01]  /*5190*/  MUFU.EX2 R32, R32 ;  /* 0x0000002000207308 */ /* 0x000ee20000000800 */
[----:B-1----:R-:W-:Y:S01]  /*51a0*/  @!P5 FMUL R26, R26, R26 ;  /* 0x0000001a1a1ad220 */ /* 0x002fe20000400000 */
[----:B------:R-:W-:Y:S01]  /*51b0*/  FSETP.GEU.AND P5, PT, R37, -126, PT ;  /* 0xc2fc00002500780b */ /* 0x000fe20003fae000 */
[----:B--2---:R-:W-:-:S04]  /*51c0*/  FADD R25, R42, R55 ;  /* 0x000000372a197221 */ /* 0x004fc80000000000 */
[----:B------:R-:W-:Y:S01]  /*51d0*/  @!P3 FMUL R33, R33, 0.5 ;  /* 0x3f0000002121b820 */ /* 0x000fe20000400000 */
[----:B------:R-:W1:Y:S01]  /*51e0*/  MUFU.EX2 R11, R29 ;  /* 0x0000001d000b7308 */ /* 0x000e620000000800 */
[----:B----4-:R-:W-:Y:S01]  /*51f0*/  @!P2 FMUL R15, R15, R15 ;  /* 0x0000000f0f0fa220 */ /* 0x010fe20000400000 */
        /* <DEDUP_REMOVED lines=18> */
[----:B------:R3:W4:Y:S01]  /*5320*/  MUFU.EX2 R17, R40 ;  /* 0x0000002800117308 */ /* 0x0007220000000800 */
[----:B-1----:R-:W-:Y:S01]  /*5330*/  @!P2 FMUL R30, R30, R30 ;  /* 0x0000001e1e1ea220 */ /* 0x002fe20000400000 */
[----:B------:R-:W-:-:S05]  /*5340*/  FSETP.GEU.AND P2, PT, R45, -126, PT ;  /* 0xc2fc00002d00780b */ /* 0x000fca0003f4e000 */
[----:B------:R-:W-:Y:S01]  /*5350*/  @!P5 FMUL R48, R48, 0.5 ;  /* 0x3f0000003030d820 */ /* 0x000fe20000400000 */
[----:B------:R-:W1:Y:S01]  /*5360*/  MUFU.EX2 R19, R44 ;  /* 0x0000002c00137308 */ /* 0x000e620000000800 */
[----:B--2---:R-:W-:Y:S01]  /*5370*/  @!P6 FMUL R12, R12, R12 ;  /* 0x0000000c0c0ce220 */ /* 0x004fe20000400000 */
[----:B------:R-:W-:Y:S01]  /*5380*/  FSETP.GEU.AND P6, PT, R52, -126, PT ;  /* 0xc2fc00003400780b */ /* 0x000fe20003fce000 */
[----:B---3--:R-:W-:Y:S01]  /*5390*/  FADD R40, R8, R23 ;  /* 0x0000001708287221 */ /* 0x008fe20000000000 */
[----:B------:R-:W-:Y:S01]  /*53a0*/  FADD R8, R31, R46 ;  /* 0x0000002e1f087221 */ /* 0x000fe20000000000 */
[----:B------:R-:W-:Y:S02]  /*53b0*/  FADD R23, R39, R54 ;  /* 0x0000003627177221 */ /* 0x000fe40000000000 */
[----:B------:R-:W-:Y:S01]  /*53c0*/  @!P2 FMUL R45, R45, 0.5 ;  /* 0x3f0000002d2da820 */ /* 0x000fe20000400000 */
[----:B------:R-:W2:Y:S01]  /*53d0*/  MUFU.EX2 R21, R48 ;  /* 0x0000003000157308 */ /* 0x000ea20000000800 */
[----:B----4-:R-:W-:Y:S01]  /*53e0*/  @!P4 FMUL R17, R17, R17 ;  /* 0x000000111111c220 */ /* 0x010fe20000400000 */
[----:B------:R-:W-:Y:S01]  /*53f0*/  FSETP.GEU.AND P4, PT, R49, -126, PT ;  /* 0xc2fc00003100780b */ /* 0x000fe20003f8e000 */
[----:B------:R-:W-:-:S02]  /*5400*/  FADD R41, R8, R23 ;  /* 0x0000001708297221 */ /* 0x000fc40000000000 */
[----:B------:R-:W-:Y:S01]  /*5410*/  FADD R8, R24, R17 ;  /* 0x0000001118087221 */ /* 0x000fe20000000000 */
[----:B------:R-:W-:Y:S01]  /*5420*/  F2FP.BF16.F32.PACK_AB R24, R15, R24 ;  /* 0x000000180f18723e */ /* 0x000fe200000010ff */
        /* <DEDUP_REMOVED lines=8> */
[----:B---3--:R-:W-:Y:S02]  /*54b0*/  FADD R45, R16, R25 ;  /* 0x00000019102d7221 */ /* 0x008fe40000000000 */
[----:B------:R-:W-:Y:S02]  /*54c0*/  FADD R23, R32, R21 ;  /* 0x0000001520177221 */ /* 0x000fe40000000000 */
[----:B------:R-:W-:Y:S01]  /*54d0*/  @!P3 FMUL R10, R10, 0.5 ;  /* 0x3f0000000a0ab820 */ /* 0x000fe20000400000 */
[----:B------:R-:W2:Y:S01]  /*54e0*/  MUFU.EX2 R36, R49 ;  /* 0x0000003100247308 */ /* 0x000ea20000000800 */
[----:B----4-:R-:W-:Y:S01]  /*54f0*/  @!P2 FMUL R34, R34, R34 ;  /* 0x000000222222a220 */ /* 0x010fe20000400000 */
[----:B------:R-:W-:Y:S01]  /*5500*/  FSETP.GEU.AND P2, PT, R14, -126, PT ;  /* 0xc2fc00000e00780b */ /* 0x000fe20003f4e000 */
[----:B------:R-:W-:Y:S01]  /*5510*/  FADD R8, R8, R23 ;  /* 0x0000001708087221 */ /* 0x000fe20000000000 */
[----:B------:R-:W-:Y:S01]  /*5520*/  FADD R40, R40, R45 ;  /* 0x0000002d28287221 */ /* 0x000fe20000000000 */
[----:B------:R-:W-:Y:S01]  /*5530*/  FADD R16, R11, R34 ;  /* 0x000000220b107221 */ /* 0x000fe20000000000 */
[----:B------:R-:W-:Y:S01]  /*5540*/  F2FP.BF16.F32.PACK_AB R34, R34, R19 ;  /* 0x000000132222723e */ /* 0x000fe200000010ff */
[----:B------:R-:W-:Y:S01]  /*5550*/  @!P5 FMUL R13, R13, 0.5 ;  /* 0x3f0000000d0dd820 */ /* 0x000fe20000400000 */
[----:B------:R3:W4:Y:S01]  /*5560*/  MUFU.EX2 R38, R10 ;  /* 0x0000000a00267308 */ /* 0x0007220000000800 */
[----:B-1----:R-:W-:-:S06]  /*5570*/  @!P6 FMUL R9, R9, R9 ;  /* 0x000000090909e220 */ /* 0x002fcc0000400000 */
[----:B------:R-:W-:Y:S01]  /*5580*/  @!P2 FMUL R14, R14, 0.5 ;  /* 0x3f0000000e0ea820 */ /* 0x000fe20000400000 */
[----:B------:R-:W1:Y:S01]  /*5590*/  MUFU.EX2 R13, R13 ;  /* 0x0000000d000d7308 */ /* 0x000e620000000800 */
[----:B---3--:R-:W-:Y:S01]  /*55a0*/  FADD R10, R35, R50 ;  /* 0x00000032230a7221 */ /* 0x008fe20000000000 */
[----:B--2---:R-:W-:-:S03]  /*55b0*/  @!P4 FMUL R36, R36, R36 ;  /* 0x000000242424c220 */ /* 0x004fc60000400000 */
[----:B------:R-:W-:Y:S01]  /*55c0*/  FADD R44, R10, R27 ;  /* 0x0000001b0a2c7221 */ /* 0x000fe20000000000 */
[----:B------:R-:W-:Y:S01]  /*55d0*/  FADD R10, R15, R12 ;  /* 0x0000000c0f0a7221 */ /* 0x000fe20000000000 */
[----:B------:R-:W-:Y:S01]  /*55e0*/  FADD R25, R33, R36 ;  /* 0x0000002421197221 */ /* 0x000fe20000000000 */
[----:B------:R2:W3:Y:S01]  /*55f0*/  MUFU.EX2 R28, R14 ;  /* 0x0000000e001c7308 */ /* 0x0004e20000000800 */
[----:B----4-:R-:W-:Y:S01]  /*5600*/  @!P3 FMUL R38, R38, R38 ;  /* 0x000000262626b220 */ /* 0x010fe20000400000 */
[----:B------:R-:W-:Y:S01]  /*5610*/  FADD R27, R30, R9 ;  /* 0x000000091e1b7221 */ /* 0x000fe20000000000 */
[----:B------:R-:W-:Y:S01]  /*5620*/  FADD R10, R10, R25 ;  /* 0x000000190a0a7221 */ /* 0x000fe20000000000 */
[----:B------:R-:W-:Y:S01]  /*5630*/  FADD R41, R41, R44 ;  /* 0x0000002c29297221 */ /* 0x000fe20000000000 */
[----:B------:R-:W-:Y:S01]  /*5640*/  FADD R29, R37, R38 ;  /* 0x00000026251d7221 */ /* 0x000fe20000000000 */
[----:B------:R-:W-:Y:S02]  /*5650*/  F2FP.BF16.F32.PACK_AB R25, R31, R18 ;  /* 0x000000121f19723e */ /* 0x000fe400000010ff */
[----:B------:R-:W-:Y:S01]  /*5660*/  FADD R41, R40, R41 ;  /* 0x0000002928297221 */ /* 0x000fe20000000000 */
[----:B--2---:R-:W-:Y:S01]  /*5670*/  FADD R14, R26, R19 ;  /* 0x000000131a0e7221 */ /* 0x004fe20000000000 */
[----:B------:R-:W-:Y:S01]  /*5680*/  FADD R29, R16, R29 ;  /* 0x0000001d101d7221 */ /* 0x000fe20000000000 */
[----:B-1----:R-:W-:Y:S01]  /*5690*/  @!P5 FMUL R13, R13, R13 ;  /* 0x0000000d0d0dd220 */ /* 0x002fe20000400000 */
[----:B------:R-:W-:Y:S01]  /*56a0*/  F2FP.BF16.F32.PACK_AB R30, R37, R30 ;  /* 0x0000001e251e723e */ /* 0x000fe200000010ff */
[----:B------:R-:W-:Y:S01]  /*56b0*/  FADD R27, R14, R27 ;  /* 0x0000001b0e1b7221 */ /* 0x000fe20000000000 */
[----:B------:R-:W-:Y:S01]  /*56c0*/  FADD R29, R10, R29 ;  /* 0x0000001d0a1d7221 */ /* 0x000fe20000000000 */
[----:B------:R-:W-:Y:S01]  /*56d0*/  SHF.L.U32 R10, R7, 0x1f, RZ ;  /* 0x0000001f070a7819 */ /* 0x000fe200000006ff */
[----:B------:R-:W-:Y:S01]  /*56e0*/  FMUL R56, R56, R13 ;  /* 0x0000000d38387220 */ /* 0x000fe20000400000 */
[----:B------:R-:W-:Y:S01]  /*56f0*/  FADD R8, R8, R27 ;  /* 0x0000001b08087221 */ /* 0x000fe20000000000 */
[----:B---3--:R-:W-:Y:S01]  /*5700*/  @!P2 FMUL R28, R28, R28 ;  /* 0x0000001c1c1ca220 */ /* 0x008fe20000400000 */
[----:B------:R1:W2:Y:S01]  /*5710*/  SYNCS.PHASECHK.TRANS64.TRYWAIT P2, [UR6+0xe000], R10 ;  /* 0x00e0000aff0075a7 */ /* 0x0002a20008040146 */
[----:B------:R-:W-:Y:S01]  /*5720*/  F2FP.BF16.F32.PACK_AB R27, R35, R20 ;  /* 0x00000014231b723e */ /* 0x000fe200000010ff */
[----:B------:R-:W-:Y:S01]  /*5730*/  FADD R8, R8, R29 ;  /* 0x0000001d08087221 */ /* 0x000fe20000000000 */
        /* <DEDUP_REMOVED lines=17> */
[----:B------:R-:W-:Y:S01]  /*5850*/  F2FP.BF16.F32.PACK_AB R28, R33, R32 ;  /* 0x00000020211c723e */ /* 0x000fe200000010ff */
[----:B------:R-:W-:Y:S01]  /*5860*/  FFMA R2, R13, R2, R8 ;  /* 0x000000020d027223 */ /* 0x000fe20000000008 */
[----:B------:R-:W-:Y:S01]  /*5870*/  F2FP.BF16.F32.PACK_AB R29, R39, R22 ;  /* 0x00000016271d723e */ /* 0x000fe200000010ff */
        /* <DEDUP_REMOVED lines=18> */
[----:B------:R-:W-:Y:S02]  /*59a0*/  F2FP.BF16.F32.PACK_AB R33, R46, R89 ;  /* 0x000000592e21723e */ /* 0x000fe400000010ff */
[----:B------:R-:W-:Y:S02]  /*59b0*/  F2FP.BF16.F32.PACK_AB R35, R50, R47 ;  /* 0x0000002f3223723e */ /* 0x000fe400000010ff */
[----:B------:R-:W-:Y:S02]  /*59c0*/  F2FP.BF16.F32.PACK_AB R36, R36, R21 ;  /* 0x000000152424723e */ /* 0x000fe400000010ff */
[----:B------:R-:W-:-:S02]  /*59d0*/  F2FP.BF16.F32.PACK_AB R37, R54, R51 ;  /* 0x000000333625723e */ /* 0x000fc400000010ff */
[----:B------:R-:W-:Y:S01]  /*59e0*/  F2FP.BF16.F32.PACK_AB R38, R38, R9 ;  /* 0x000000092626723e */ /* 0x000fe200000010ff */
[----:B-12---:R-:W-:Y:S06]  /*59f0*/  @!P0 BRA `(.L_x_39) ;  /* 0x0000000000048947 */ /* 0x006fec0003800000 */
[----:B------:R-:W-:Y:S01]  /*5a00*/  BPT.TRAP 0x1 ;  /* 0x000000040000795c */ /* 0x000fe20000300000 */
.L_x_39:
[----:B------:R-:W-:Y:S05]  /*5a10*/  @P2 BRA `(.L_x_40) ;  /* 0x0000000000082947 */ /* 0x000fea0003800000 */
[----:B------:R-:W1:Y:S02]  /*5a20*/  SYNCS.PHASECHK.TRANS64.TRYWAIT P2, [UR6+0xe000], R10 ;  /* 0x00e0000aff0075a7 */ /* 0x000e640008040146 */
[----:B-1----:R-:W-:Y:S05]  /*5a30*/  @!P2 BRA `(.L_x_41) ;  /* 0x000000280084a947 */ /* 0x002fea0003800000 */
.L_x_40:
        /* <DEDUP_REMOVED lines=23> */
.L_x_42:
[----:B------:R-:W-:-:S04]  /*5bb0*/  ULEA UR6, UR21, UR37, 0x3 ;  /* 0x0000002515067291 */ /* 0x000fc8000f8e183f */
[----:B------:R-:W-:-:S04]  /*5bc0*/  UIADD3 UR6, UR6, 0xe028, URZ ;  /* 0x0000e02806067890 */ /* 0x000fc8000fffe03f */
[----:B------:R-:W-:-:S09]  /*5bd0*/  UPRMT UR6, URZ, 0x654, UR6 ;  /* 0x000006543f067896 */ /* 0x000fd20008000006 */
[----:B------:R-:W-:Y:S01]  /*5be0*/  SYNCS.ARRIVE.TRANS64.RED.A1T0 RZ, [UR6], RZ ;  /* 0x000000ffffff79a7 */ /* 0x000fe20008100406 */
[----:B------:R-:W-:Y:S05]  /*5bf0*/  @P1 BRA `(.L_x_43) ;  /* 0x0000000000041947 */ /* 0x000fea0003800000 */
[----:B------:R-:W-:Y:S01]  /*5c00*/  BPT.TRAP 0x1 ;  /* 0x000000040000795c */ /* 0x000fe20000300000 */
.L_x_43:
[----:B------:R-:W-:-:S04]  /*5c10*/  UIADD3 UR21, UR21, 0x1, URZ ;  /* 0x0000000115157890 */ /* 0x000fc8000fffe03f */
[----:B------:R-:W-:-:S04]  /*5c20*/  UISETP.NE.AND UP0, UPT, UR21, 0x5, UPT ;  /* 0x000000051500788c */ /* 0x000fc8000bf05270 */
[----:B------:R-:W-:Y:S01]  /*5c30*/  USEL UR21, UR21, URZ, UP0 ;  /* 0x0000003f15157287 */ /* 0x000fe20008000000 */
[----:B------:R-:W-:Y:S11]  /*5c40*/  @!P0 BRA `(.L_x_44) ;  /* 0x0000000000048947 */ /* 0x000ff60003800000 */
[----:B------:R-:W-:Y:S01]  /*5c50*/  BPT.TRAP 0x1 ;  /* 0x000000040000795c */ /* 0x000fe20000300000 */
.L_x_44:
[----:B------:R-:W-:-:S04]  /*5c60*/  ULEA UR6, UR21, UR37, 0x3 ;  /* 0x0000002515067291 */ /* 0x000fc8000f8e183f */
[----:B------:R-:W-:-:S04]  /*5c70*/  UIADD3 UR6, UR6, 0xe028, URZ ;  /* 0x0000e02806067890 */ /* 0x000fc8000fffe03f */
[----:B------:R-:W-:-:S09]  /*5c80*/  UPRMT UR6, URZ, 0x654, UR6 ;  /* 0x000006543f067896 */ /* 0x000fd20008000006 */
[----:B------:R-:W-:Y:S01]  /*5c90*/  SYNCS.ARRIVE.TRANS64.RED.A1T0 RZ, [UR6], RZ ;  /* 0x000000ffffff79a7 */ /* 0x000fe20008100406 */
[----:B------:R-:W-:Y:S05]  /*5ca0*/  @P1 BRA `(.L_x_45) ;  /* 0x0000000000041947 */ /* 0x000fea0003800000 */
[----:B------:R-:W-:Y:S01]  /*5cb0*/  BPT.TRAP 0x1 ;  /* 0x000000040000795c */ /* 0x000fe20000300000 */
.L_x_45:
[----:B------:R-:W-:Y:S01]  /*5cc0*/  UIADD3 UR24, UR24, 0x1, URZ ;  /* 0x0000000118187890 */ /* 0x000fe2000fffe03f */
[C---:B------:R-:W-:Y:S01]  /*5cd0*/  ISETP.GT.AND P2, PT, R3.reuse, 0x1, PT ;  /* 0x000000010300780c */ /* 0x040fe20003f44270 */
[----:B------:R-:W-:Y:S01]  /*5ce0*/  UIADD3 UR21, UR21, 0x1, URZ ;  /* 0x0000000115157890 */ /* 0x000fe2000fffe03f */
[----:B------:R-:W-:Y:S01]  /*5cf0*/  VIADD R3, R3, 0xffffffff ;  /* 0xffffffff03037836 */ /* 0x000fe20000000000 */
[----:B------:R-:W-:Y:S01]  /*5d00*/  UISETP.NE.AND UP1, UPT, UR24, 0x5, UPT ;  /* 0x000000051800788c */ /* 0x000fe2000bf25270 */
[----:B------:R-:W-:Y:S01]  /*5d10*/  IADD3 R0, R0, 0x40, RZ ;  /* 0x0000004000007810 */ /* 0x000fe20007ffe0ff */
[----:B------:R-:W-:Y:S01]  /*5d20*/  UISETP.NE.AND UP0, UPT, UR21, 0x5, UPT ;  /* 0x000000051500788c */ /* 0x000fe2000bf05270 */
[----:B------:R-:W-:Y:S01]  /*5d30*/  IMAD.MOV.U32 R8, RZ, RZ, R4 ;  /* 0x000000ffff087224 */ /* 0x000fe200078e0004 */
[----:B------:R-:W-:Y:S01]  /*5d40*/  USEL UR6, URZ, 0x1, UP1 ;  /* 0x000000013f067887 */ /* 0x000fe20008800000 */
[----:B-1----:R-:W-:Y:S01]  /*5d50*/  MOV R9, R6 ;  /* 0x0000000600097202 */ /* 0x002fe20000000f00 */
[----:B------:R-:W-:-:S02]  /*5d60*/  USEL UR21, UR21, URZ, UP0 ;  /* 0x0000003f15157287 */ /* 0x000fc40008000000 */
[----:B------:R-:W-:Y:S02]  /*5d70*/  USEL UR24, UR24, URZ, UP1 ;  /* 0x0000003f18187287 */ /* 0x000fe40008800000 */
[----:B------:R-:W-:Y:S01]  /*5d80*/  LOP3.LUT R7, R7, UR6, RZ, 0x3c, !PT ;  /* 0x0000000607077c12 */ /* 0x000fe2000f8e3cff */
[----:B------:R-:W-:Y:S09]  /*5d90*/  @P2 BRA `(.L_x_46) ;  /* 0xffffffe000dc2947 */ /* 0x000ff2000383ffff */
.L_x_35:
[----:B------:R-:W1:Y:S01]  /*5da0*/  SHFL.BFLY PT, R3, R2, 0x1, 0x1f ;  /* 0x0c201f0002037f89 */ /* 0x000e6200000e0000 */
[----:B------:R-:W-:Y:S01]  /*5db0*/  BSSY B0, `(.L_x_47) ;  /* 0x0000023000007945 */ /* 0x000fe20003800000 */
[----:B------:R-:W-:Y:S01]  /*5dc0*/  IMAD.MOV.U32 R9, RZ, RZ, 0x7f800000 ;  /* 0x7f800000ff097424 */ /* 0x000fe200078e00ff */
[----:B------:R-:W-:Y:S01]  /*5dd0*/  MOV R11, 0x7f800000 ;  /* 0x7f800000000b7802 */ /* 0x000fe20000000f00 */
[----:B------:R-:W2:Y:S01]  /*5de0*/  SHFL.BFLY PT, R0, R5, 0x1, 0x1f ;  /* 0x0c201f0005007f89 */ /* 0x000ea200000e0000 */
[----:B-1----:R-:W-:Y:S01]  /*5df0*/  FADD R3, R3, R2 ;  /* 0x0000000203037221 */ /* 0x002fe20000000000 */
[----:B--2---:R-:W-:-:S04]  /*5e00*/  FADD R16, R0, R5 ;  /* 0x0000000500107221 */ /* 0x004fc80000000000 */
[----:B------:R-:W1:Y:S01]  /*5e10*/  SHFL.BFLY PT, R8, R3, 0x2, 0x1f ;  /* 0x0c401f0003087f89 */ /* 0x000e6200000e0000 */
[----:B------:R-:W-:-:S03]  /*5e20*/  IMAD.MOV.U32 R0, RZ, RZ, 0x3f800000 ;  /* 0x3f800000ff007424 */ /* 0x000fc600078e00ff */
[----:B------:R-:W2:Y:S01]  /*5e30*/  SHFL.BFLY PT, R17, R16, 0x2, 0x1f ;  /* 0x0c401f0010117f89 */ /* 0x000ea200000e0000 */
[C---:B-1----:R-:W-:Y:S01]  /*5e40*/  FSETP.NE.AND P0, PT, R3.reuse, -R8, PT ;  /* 0x800000080300720b */ /* 0x042fe20003f05000 */
[----:B------:R-:W-:Y:S01]  /*5e50*/  FADD R5, R3, R8 ;  /* 0x0000000803057221 */ /* 0x000fe20000000000 */
[----:B------:R-:W-:Y:S01]  /*5e60*/  MOV R8, 0x3f800000 ;  /* 0x3f80000000087802 */ /* 0x000fe20000000f00 */
[----:B--2---:R-:W-:-:S10]  /*5e70*/  FADD R7, R16, R17 ;  /* 0x0000001110077221 */ /* 0x004fd40000000000 */
[----:B------:R-:W-:Y:S05]  /*5e80*/  @!P0 BRA `(.L_x_48) ;  /* 0x0000000000548947 */ /* 0x000fea0003800000 */
[----:B------:R-:W-:Y:S01]  /*5e90*/  VIADD R0, R5, 0x1800000 ;  /* 0x0180000005007836 */ /* 0x000fe20000000000 */
[----:B------:R-:W-:Y:S04]  /*5ea0*/  BSSY B1, `(.L_x_49) ;  /* 0x000000c000017945 */ /* 0x000fe80003800000 */
[----:B------:R-:W-:-:S04]  /*5eb0*/  LOP3.LUT R0, R0, 0x7f800000, RZ, 0xc0, !PT ;  /* 0x7f80000000007812 */ /* 0x000fc800078ec0ff */
[----:B------:R-:W-:-:S13]  /*5ec0*/  ISETP.GT.U32.AND P0, PT, R0, 0x1ffffff, PT ;  /* 0x01ffffff0000780c */ /* 0x000fda0003f04070 */
[----:B------:R-:W-:Y:S05]  /*5ed0*/  @P0 BRA `(.L_x_50) ;  /* 0x0000000000100947 */ /* 0x000fea0003800000 */
[----:B------:R-:W-:Y:S02]  /*5ee0*/  MOV R2, R5 ;  /* 0x0000000500027202 */ /* 0x000fe40000000f00 */
[----:B------:R-:W-:-:S07]  /*5ef0*/  MOV R15, 0x5f10 ;  /* 0x00005f10000f7802 */ /* 0x000fce0000000f00 */
[----:B------:R-:W-:Y:S05]  /*5f00*/  CALL.REL.NOINC `($__internal_0_$__cuda_sm20_rcp_rn_f32_slowpath) ;  /* 0x0000002400f87944 */ /* 0x000fea0003c00000 */
[----:B------:R-:W-:Y:S05]  /*5f10*/  BRA `(.L_x_51) ;  /* 0x0000000000107947 */ /* 0x000fea0003800000 */
.L_x_50:
[----:B------:R-:W1:Y:S02]  /*5f20*/  MUFU.RCP R0, R5 ;  /* 0x0000000500007308 */ /* 0x000e640000001000 */
[----:B-1----:R-:W-:-:S04]  /*5f30*/  FFMA R2, R5, R0, -1 ;  /* 0xbf80000005027423 */ /* 0x002fc80000000000 */
[----:B------:R-:W-:-:S04]  /*5f40*/  FADD.FTZ R3, -R2, -RZ ;  /* 0x800000ff02037221 */ /* 0x000fc80000010100 */
[----:B------:R-:W-:-:S07]  /*5f50*/  FFMA R0, R0, R3, R0 ;  /* 0x0000000300007223 */ /* 0x000fce0000000000 */
.L_x_51:
[----:B------:R-:W-:Y:S05]  /*5f60*/  BSYNC B1 ;  /* 0x0000000000017941 */ /* 0x000fea0003800000 */
.L_x_49:
[----:B------:R-:W-:Y:S01]  /*5f70*/  FSETP.GEU.AND P0, PT, |R5|, 1.175494350822287508e-38, PT ;  /* 0x008000000500780b */ /* 0x000fe20003f0e200 */
[----:B------:R-:W-:-:S12]  /*5f80*/  ULDC UR4, c[0x0][0x600] ;  /* 0x0001800000047ab9 */ /* 0x000fd80000000800 */
[----:B------:R-:W-:-:S04]  /*5f90*/  @!P0 FMUL R5, R5, 16777216 ;  /* 0x4b80000005058820 */ /* 0x000fc80000400000 */
[----:B------:R-:W1:Y:S02]  /*5fa0*/  MUFU.LG2 R2, R5 ;  /* 0x0000000500027308 */ /* 0x000e640000000c00 */
[----:B-1----:R-:W-:-:S04]  /*5fb0*/  @!P0 FADD R2, R2, -24 ;  /* 0xc1c0000002028421 */ /* 0x002fc80000000000 */
[----:B------:R-:W-:-:S04]  /*5fc0*/  FMUL R11, R2, 0.69314718246459960938 ;  /* 0x3f317218020b7820 */ /* 0x000fc80000400000 */
[----:B------:R-:W-:-:S07]  /*5fd0*/  FFMA R11, R4, UR4, R11 ;  /* 0x00000004040b7c23 */ /* 0x000fce000800000b */
.L_x_48:
[----:B------:R-:W-:Y:S05]  /*5fe0*/  BSYNC B0 ;  /* 0x0000000000007941 */ /* 0x000fea0003800000 */
.L_x_47:
[----:B------:R-:W-:Y:S01]  /*5ff0*/  FSETP.NE.AND P0, PT, R16, -R17, PT ;  /* 0x800000111000720b */ /* 0x000fe20003f05000 */
[----:B------:R-:W-:Y:S01]  /*6000*/  ULDC UR4, c[0x0][0x608] ;  /* 0x0001820000047ab9 */ /* 0x000fe20000000800 */
[----:B------:R-:W-:Y:S01]  /*6010*/  BSSY B0, `(.L_x_52) ;  /* 0x0000029000007945 */ /* 0x000fe20003800000 */
[----:B------:R-:W-:-:S04]  /*6020*/  FMUL R0, R0, UR4 ;  /* 0x0000000400007c20 */ /* 0x000fc80008400000 */
        /* <DEDUP_REMOVED lines=16> */
[----:B------:R-:W-:Y:S06]  /*6130*/  @!P0 BRA `(.L_x_53) ;  /* 0x0000000000588947 */ /* 0x000fec0003800000 */
        /* <DEDUP_REMOVED lines=8> */
[----:B------:R-:W-:Y:S01]  /*61c0*/  IMAD.MOV.U32 R8, RZ, RZ, R0 ;  /* 0x000000ffff087224 */ /* 0x000fe200078e0000 */
[----:B------:R-:W-:Y:S06]  /*61d0*/  BRA `(.L_x_56) ;  /* 0x0000000000107947 */ /* 0x000fec0003800000 */
.L_x_55:
[----:B------:R-:W1:Y:S02]  /*61e0*/  MUFU.RCP R8, R7 ;  /* 0x0000000700087308 */ /* 0x000e640000001000 */
[----:B-1----:R-:W-:-:S04]  /*61f0*/  FFMA R0, R7, R8, -1 ;  /* 0xbf80000007007423 */ /* 0x002fc80000000008 */
[----:B------:R-:W-:-:S04]  /*6200*/  FADD.FTZ R3, -R0, -RZ ;  /* 0x800000ff00037221 */ /* 0x000fc80000010100 */
[----:B------:R-:W-:-:S07]  /*6210*/  FFMA R8, R8, R3, R8 ;  /* 0x0000000308087223 */ /* 0x000fce0000000008 */
.L_x_56:
[----:B------:R-:W-:Y:S05]  /*6220*/  BSYNC B1 ;  /* 0x0000000000017941 */ /* 0x000fea0003800000 */
.L_x_54:
[----:B------:R-:W-:Y:S01]  /*6230*/  FSETP.GEU.AND P0, PT, |R7|, 1.175494350822287508e-38, PT ;  /* 0x008000000700780b */ /* 0x000fe20003f0e200 */
[----:B------:R-:W-:-:S12]  /*6240*/  ULDC UR4, c[0x0][0x600] ;  /* 0x0001800000047ab9 */ /* 0x000fd80000000800 */
[----:B------:R-:W-:-:S04]  /*6250*/  @!P0 FMUL R7, R7, 16777216 ;  /* 0x4b80000007078820 */ /* 0x000fc80000400000 */
[----:B------:R-:W1:Y:S02]  /*6260*/  MUFU.LG2 R0, R7 ;  /* 0x0000000700007308 */ /* 0x000e640000000c00 */
[----:B-1----:R-:W-:-:S04]  /*6270*/  @!P0 FADD R0, R0, -24 ;  /* 0xc1c0000000008421 */ /* 0x002fc80000000000 */
[----:B------:R-:W-:-:S04]  /*6280*/  FMUL R9, R0, 0.69314718246459960938 ;  /* 0x3f31721800097820 */ /* 0x000fc80000400000 */
[----:B------:R-:W-:-:S07]  /*6290*/  FFMA R9, R6, UR4, R9 ;  /* 0x0000000406097c23 */ /* 0x000fce0008000009 */
.L_x_53:
[----:B------:R-:W-:Y:S05]  /*62a0*/  BSYNC B0 ;  /* 0x0000000000007941 */ /* 0x000fea0003800000 */
.L_x_52:
[----:B------:R-:W-:Y:S01]  /*62b0*/  UISETP.NE.AND UP0, UPT, UR36, 0x1, UPT ;  /* 0x000000012400788c */ /* 0x000fe2000bf05270 */
[----:B------:R-:W1:Y:S01]  /*62c0*/  S2R R2, SR_TID.X ;  /* 0x0000000000027919 */ /* 0x000e620000002100 */
[----:B------:R-:W-:Y:S02]  /*62d0*/  ULDC.64 UR8, c[0x0][0x208] ;  /* 0x0000820000087ab9 */ /* 0x000fe40000000a00 */
[----:B------:R-:W-:-:S06]  /*62e0*/  USEL UR4, URZ, 0x1, UP0 ;  /* 0x000000013f047887 */ /* 0x000fcc0008000000 */
[----:B------:R-:W-:Y:S01]  /*62f0*/  MOV R0, UR4 ;  /* 0x0000000400007c02 */ /* 0x000fe20008000f00 */
[----:B------:R-:W-:Y:S02]  /*6300*/  ULDC UR4, c[0x0][0x608] ;  /* 0x0001820000047ab9 */ /* 0x000fe40000000800 */
[----:B------:R-:W-:Y:S01]  /*6310*/  FMUL R8, R8, UR4 ;  /* 0x0000000408087c20 */ /* 0x000fe20008400000 */
[----:B------:R-:W-:-:S04]  /*6320*/  SHF.L.U32 R0, R0, 0x1f, RZ ;  /* 0x0000001f00007819 */ /* 0x000fc800000006ff */
[----:B------:R-:W2:Y:S01]  /*6330*/  SYNCS.PHASECHK.TRANS64.TRYWAIT P0, [UR23+0x8], R0 ;  /* 0x00000800ff0075a7 */ /* 0x000ea20008000157 */
[C---:B-1----:R-:W-:Y:S02]  /*6340*/  LOP3.LUT P1, RZ, R2.reuse, 0x3, RZ, 0xc0, !PT ;  /* 0x0000000302ff7812 */ /* 0x042fe4000782c0ff */
[----:B------:R-:W-:Y:S01]  /*6350*/  LOP3.LUT R16, R2, 0x7f, RZ, 0xc0, !PT ;  /* 0x0000007f02107812 */ /* 0x000fe200078ec0ff */
[----:B--2---:R-:W-:Y:S10]  /*6360*/  @!P0 BRA `(.L_x_57) ;  /* 0x0000002000508947 */ /* 0x004ff40003800000 */
.L_x_107:
[----:B------:R-:W-:Y:S01]  /*6370*/  USHF.L.U32 UR42, UR42, 0x6, URZ ;  /* 0x000000062a2a7899 */ /* 0x000fe2000800063f */
[----:B------:R-:W-:Y:S01]  /*6380*/  BSSY B0, `(.L_x_58) ;  /* 0x0000018000007945 */ /* 0x000fe20003800000 */
[----:B------:R-:W-:-:S03]  /*6390*/  SHF.R.U32.HI R17, RZ, 0x5, R16 ;  /* 0x00000005ff117819 */ /* 0x000fc60000011610 */
[----:B------:R-:W-:Y:S07]  /*63a0*/  @P1 BRA `(.L_x_59) ;  /* 0x0000000000541947 */ /* 0x000fee0003800000 */
[----:B------:R-:W2:Y:S01]  /*63b0*/  S2UR UR4, SR_CTAID.Y ;  /* 0x00000000000479c3 */ /* 0x000ea20000002600 */
[----:B-1----:R-:W-:Y:S01]  /*63c0*/  SHF.R.U32.HI R0, RZ, 0x2, R2 ;  /* 0x00000002ff007819 */ /* 0x002fe20000011602 */
[----:B------:R-:W-:Y:S01]  /*63d0*/  IMAD.SHL.U32 R3, R17, 0x10, RZ ;  /* 0x0000001011037824 */ /* 0x000fe200078e00ff */
[----:B------:R-:W-:Y:S02]  /*63e0*/  ULDC.64 UR6, c[0x0][0x688] ;  /* 0x0001a20000067ab9 */ /* 0x000fe40000000a00 */
[----:B------:R-:W-:-:S03]  /*63f0*/  LOP3.LUT R0, R0, 0x7, RZ, 0xc0, !PT ;  /* 0x0000000700007812 */ /* 0x000fc600078ec0ff */
[----:B------:R-:W1:Y:S01]  /*6400*/  S2UR UR5, SR_CTAID.Z ;  /* 0x00000000000579c3 */ /* 0x000e620000002700 */
[----:B------:R-:W-:-:S04]  /*6410*/  LOP3.LUT R0, R3, 0xfffffff0, R0, 0xe2, !PT ;  /* 0xfffffff003007812 */ /* 0x000fc800078ee200 */
[----:B------:R-:W-:-:S05]  /*6420*/  IADD3 R3, R0, UR42, RZ ;  /* 0x0000002a00037c10 */ /* 0x000fca000fffe0ff */
[----:B------:R-:W-:Y:S01]  /*6430*/  VIADD R2, R3, 0x8 ;  /* 0x0000000803027836 */ /* 0x000fe20000000000 */
[----:B--2---:R-:W-:-:S04]  /*6440*/  UIMAD UR4, UR4, UR6, UR42 ;  /* 0x00000006040472a4 */ /* 0x004fc8000f8e022a */
[----:B-1----:R-:W-:-:S03]  /*6450*/  UIMAD UR4, UR5, UR7, UR4 ;  /* 0x00000007050472a4 */ /* 0x002fc6000f8e0204 */
[----:B------:R-:W-:Y:S02]  /*6460*/  ULDC UR5, c[0x0][0x288] ;  /* 0x0000a20000057ab9 */ /* 0x000fe40000000800 */
[----:B------:R-:W-:Y:S02]  /*6470*/  ISETP.GE.U32.AND P0, PT, R3, UR5, PT ;  /* 0x0000000503007c0c */ /* 0x000fe4000bf06070 */
[----:B------:R-:W-:Y:S02]  /*6480*/  IADD3 R0, P2, R0, UR4, RZ ;  /* 0x0000000400007c10 */ /* 0x000fe4000ff5e0ff */
[----:B------:R-:W-:Y:S01]  /*6490*/  ISETP.GE.U32.AND P1, PT, R2, UR5, PT ;  /* 0x0000000502007c0c */ /* 0x000fe2000bf26070 */
[----:B------:R-:W-:Y:S01]  /*64a0*/  ULDC.64 UR4, c[0x0][0x680] ;  /* 0x0001a00000047ab9 */ /* 0x000fe20000000a00 */
[----:B------:R-:W-:Y:S02]  /*64b0*/  IADD3.X R3, RZ, RZ, RZ, P2, !PT ;  /* 0x000000ffff037210 */ /* 0x000fe400017fe4ff */
[----:B------:R-:W-:-:S04]  /*64c0*/  LEA R2, P2, R0, UR4, 0x2 ;  /* 0x0000000400027c11 */ /* 0x000fc8000f8410ff */
[----:B------:R-:W-:-:S05]  /*64d0*/  LEA.HI.X R3, R0, UR5, R3, 0x2, P2 ;  /* 0x0000000500037c11 */ /* 0x000fca00090f1403 */
[----:B------:R2:W-:Y:S04]  /*64e0*/  @!P0 STG.E desc[UR8][R2.64], R11 ;  /* 0x0000000b02008986 */ /* 0x0005e8000c101908 */
[----:B------:R2:W-:Y:S02]  /*64f0*/  @!P1 STG.E desc[UR8][R2.64+0x20], R9 ;  /* 0x0000200902009986 */ /* 0x0005e4000c101908 */
.L_x_59:
[----:B------:R-:W-:Y:S05]  /*6500*/  BSYNC B0 ;  /* 0x0000000000007941 */ /* 0x000fea0003800000 */
.L_x_58:
[----:B------:R-:W-:Y:S01]  /*6510*/  ULDC.64 UR4, c[0x0][0x730] ;  /* 0x0001cc0000047ab9 */ /* 0x000fe20000000a00 */
[-C--:B------:R-:W-:Y:S01]  /*6520*/  FMUL R58, R58, R8.reuse ;  /* 0x000000083a3a7220 */ /* 0x080fe20000400000 */
[----:B------:R-:W-:Y:S01]  /*6530*/  ISETP.NE.U32.AND P0, PT, RZ, UR4, PT ;  /* 0x00000004ff007c0c */ /* 0x000fe2000bf05070 */
[-C--:B------:R-:W-:Y:S01]  /*6540*/  FMUL R38, R59, R8.reuse ;  /* 0x000000083b267220 */ /* 0x080fe20000400000 */
[-C--:B------:R-:W-:Y:S01]  /*6550*/  FMUL R62, R62, R8.reuse ;  /* 0x000000083e3e7220 */ /* 0x080fe20000400000 */
[-C--:B------:R-:W-:Y:S01]  /*6560*/  FMUL R40, R63, R8.reuse ;  /* 0x000000083f287220 */ /* 0x080fe20000400000 */
[----:B------:R-:W-:Y:S01]  /*6570*/  ISETP.NE.AND.EX P0, PT, RZ, UR5, PT, P0 ;  /* 0x00000005ff007c0c */ /* 0x000fe2000bf05300 */
        /* <DEDUP_REMOVED lines=12> */
[----:B------:R-:W-:Y:S06]  /*6640*/  @P0 BRA `(.L_x_60) ;  /* 0x0000000000200947 */ /* 0x000fec0003800000 */
[----:B------:R-:W-:Y:S02]  /*6650*/  ULDC.64 UR4, c[0x0][0x728] ;  /* 0x0001ca0000047ab9 */ /* 0x000fe40000000a00 */
[----:B------:R-:W-:-:S04]  /*6660*/  ISETP.NE.U32.AND P0, PT, RZ, UR4, PT ;  /* 0x00000004ff007c0c */ /* 0x000fc8000bf05070 */
[----:B------:R-:W-:-:S13]  /*6670*/  ISETP.NE.AND.EX P0, PT, RZ, UR5, PT, P0 ;  /* 0x00000005ff007c0c */ /* 0x000fda000bf05300 */
[----:B------:R-:W-:Y:S05]  /*6680*/  @!P0 BRA `(.L_x_61) ;  /* 0x00000000000c8947 */ /* 0x000fea0003800000 */
[----:B-12---:R-:W1:Y:S02]  /*6690*/  LDC.64 R2, c[0x0][0x728] ;  /* 0x0001ca00ff027b82 */ /* 0x006e640000000a00 */
[----:B-1----:R4:W5:Y:S01]  /*66a0*/  LDG.E R2, desc[UR8][R2.64] ;  /* 0x0000000802027981 */ /* 0x002962000c1e1900 */
[----:B------:R-:W-:Y:S05]  /*66b0*/  BRA `(.L_x_60) ;  /* 0x0000000000047947 */ /* 0x000fea0003800000 */
.L_x_61:
[----:B--2---:R-:W3:Y:S02]  /*66c0*/  LDC R2, c[0x0][0x720] ;  /* 0x0001c800ff027b82 */ /* 0x004ee40000000800 */
.L_x_60:
[----:B-1----:R-:W-:Y:S01]  /*66d0*/  MOV R0, RZ ;  /* 0x000000ff00007202 */ /* 0x002fe20000000f00 */
[----:B---3-5:R-:W-:-:S03]  /*66e0*/  IMAD.MOV.U32 R37, RZ, RZ, R2 ;  /* 0x000000ffff257224 */ /* 0x028fc600078e0002 */
[----:B------:R-:W-:-:S13]  /*66f0*/  LOP3.LUT P0, RZ, R0, 0x1bf, RZ, 0xc0, !PT ;  /* 0x000001bf00ff7812 */ /* 0x000fda000780c0ff */
[----:B------:R-:W-:Y:S05]  /*6700*/  @!P0 BRA `(.L_x_62) ;  /* 0x0000000000408947 */ /* 0x000fea0003800000 */
[----:B------:R-:W-:Y:S01]  /*6710*/  MOV R0, 0x0 ;  /* 0x0000000000007802 */ /* 0x000fe20000000f00 */
[----:B------:R-:W-:Y:S01]  /*6720*/  ULDC.64 UR4, c[0x4][0x68] ;  /* 0x01001a0000047ab9 */ /* 0x000fe20000000a00 */
[----:B------:R-:W-:Y:S01]  /*6730*/  ULDC.64 UR6, c[0x4][0x8] ;  /* 0x0100020000067ab9 */ /* 0x000fe20000000a00 */
[----:B------:R-:W-:Y:S01]  /*6740*/  MOV R4, UR4 ;  /* 0x0000000400047c02 */ /* 0x000fe20008000f00 */
[----:B--2-4-:R1:W2:Y:S01]  /*6750*/  LDC.64 R2, c[0x4][R0] ;  /* 0x0100000000027b82 */ /* 0x0142a20000000a00 */
[----:B------:R-:W-:Y:S01]  /*6760*/  IMAD.U32 R5, RZ, RZ, UR5 ;  /* 0x00000005ff057e24 */ /* 0x000fe2000f8e00ff */
[----:B------:R-:W-:Y:S01]  /*6770*/  ULDC.64 UR4, c[0x4][0x70] ;  /* 0x01001c0000047ab9 */ /* 0x000fe20000000a00 */
[----:B------:R-:W-:Y:S01]  /*6780*/  MOV R10, UR6 ;  /* 0x00000006000a7c02 */ /* 0x000fe20008000f00 */
[----:B------:R-:W-:Y:S01]  /*6790*/  IMAD.U32 R7, RZ, RZ, UR5 ;  /* 0x00000005ff077e24 */ /* 0x000fe2000f8e00ff */
[----:B------:R-:W-:Y:S01]  /*67a0*/  MOV R6, UR4 ;  /* 0x0000000400067c02 */ /* 0x000fe20008000f00 */
[----:B------:R-:W-:Y:S01]  /*67b0*/  IMAD.U32 R11, RZ, RZ, UR7 ;  /* 0x00000007ff0b7e24 */ /* 0x000fe2000f8e00ff */
[----:B------:R-:W-:Y:S01]  /*67c0*/  MOV R8, 0x70 ;  /* 0x0000007000087802 */ /* 0x000fe20000000f00 */
[----:B------:R-:W-:Y:S01]  /*67d0*/  IMAD.MOV.U32 R12, RZ, RZ, 0x1 ;  /* 0x00000001ff0c7424 */ /* 0x000fe200078e00ff */
[----:B-1----:R-:W-:-:S07]  /*67e0*/  MOV R13, RZ ;  /* 0x000000ff000d7202 */ /* 0x002fce0000000f00 */
[----:B------:R-:W-:-:S07]  /*67f0*/  LEPC R20, `(.L_x_62) ;  /* 0x000000001014794e */ /* 0x000fce0000000000 */
[----:B--2---:R-:W-:Y:S05]  /*6800*/  CALL.ABS.NOINC R2 ;  /* 0x0000000002007343 */ /* 0x004fea0003c00000 */
.L_x_62:
[----:B--2-4-:R-:W-:Y:S01]  /*6810*/  MOV R3, UR36 ;  /* 0x0000002400037c02 */ /* 0x014fe20008000f00 */
[----:B------:R-:W-:-:S04]  /*6820*/  IMAD.U32 R18, RZ, RZ, UR37 ;  /* 0x00000025ff127e24 */ /* 0x000fc8000f8e00ff */
[----:B------:R-:W-:-:S04]  /*6830*/  IMAD R18, R3, 0x2200, R18 ;  /* 0x0000220003127824 */ /* 0x000fc800078e0212 */
[----:B------:R-:W-:-:S05]  /*6840*/  VIADD R19, R18, 0xffffde00 ;  /* 0xffffde0012137836 */ /* 0x000fca0000000000 */
[----:B------:R-:W-:-:S13]  /*6850*/  LOP3.LUT P0, RZ, R19, 0x1b0, RZ, 0xc0, !PT ;  /* 0x000001b013ff7812 */ /* 0x000fda000780c0ff */
[----:B------:R-:W-:Y:S05]  /*6860*/  @!P0 BRA `(.L_x_63) ;  /* 0x0000000000408947 */ /* 0x000fea0003800000 */
[----:B------:R-:W-:Y:S01]  /*6870*/  MOV R0, 0x0 ;  /* 0x0000000000007802 */ /* 0x000fe20000000f00 */
[----:B------:R-:W-:Y:S01]  /*6880*/  ULDC.64 UR4, c[0x4][0x68] ;  /* 0x01001a0000047ab9 */ /* 0x000fe20000000a00 */
[----:B------:R-:W-:Y:S01]  /*6890*/  ULDC.64 UR6, c[0x4][0x8] ;  /* 0x0100020000067ab9 */ /* 0x000fe20000000a00 */
[----:B------:R-:W-:Y:S01]  /*68a0*/  MOV R4, UR4 ;  /* 0x0000000400047c02 */ /* 0x000fe20008000f00 */
[----:B------:R1:W2:Y:S01]  /*68b0*/  LDC.64 R2, c[0x4][R0] ;  /* 0x0100000000027b82 */ /* 0x0002a20000000a00 */
        /* <DEDUP_REMOVED lines=11> */
.L_x_63:
[----:B------:R-:W1:Y:S01]  /*6970*/  S2R R5, SR_TID.X ;  /* 0x0000000000057919 */ /* 0x000e620000002100 */
[----:B------:R-:W-:Y:S01]  /*6980*/  ULDC.64 UR4, c[0x0][0x730] ;  /* 0x0001cc0000047ab9 */ /* 0x000fe20000000a00 */
[----:B------:R-:W-:Y:S02]  /*6990*/  IADD3 R16, R16, 0x1f, RZ ;  /* 0x0000001f10107810 */ /* 0x000fe40007ffe0ff */
[----:B------:R-:W-:Y:S02]  /*69a0*/  ISETP.NE.U32.AND P0, PT, RZ, UR4, PT ;  /* 0x00000004ff007c0c */ /* 0x000fe4000bf05070 */
[----:B------:R-:W-:Y:S02]  /*69b0*/  ISETP.GT.U32.AND P1, PT, R16, 0x3e, PT ;  /* 0x0000003e1000780c */ /* 0x000fe40003f24070 */
[----:B------:R-:W-:-:S13]  /*69c0*/  ISETP.NE.AND.EX P0, PT, RZ, UR5, PT, P0 ;  /* 0x00000005ff007c0c */ /* 0x000fda000bf05300 */
[----:B------:R-:W2:Y:S01]  /*69d0*/  @P0 LDC R37, c[0x0][0x720] ;  /* 0x0001c800ff250b82 */ /* 0x000ea20000000800 */
[C---:B-1----:R-:W-:Y:S01]  /*69e0*/  IMAD.SHL.U32 R0, R5.reuse, 0x20, RZ ;  /* 0x0000002005007824 */ /* 0x042fe200078e00ff */
[----:B------:R-:W-:Y:S02]  /*69f0*/  SHF.R.U32.HI R3, RZ, 0x1, R5 ;  /* 0x00000001ff037819 */ /* 0x000fe40000011605 */
[----:B------:R-:W-:Y:S02]  /*6a00*/  LOP3.LUT P0, RZ, R5, 0x4, RZ, 0xc0, !PT ;  /* 0x0000000405ff7812 */ /* 0x000fe4000780c0ff */
[C---:B------:R-:W-:Y:S02]  /*6a10*/  LOP3.LUT R2, R0.reuse, 0xc0, RZ, 0xc0, !PT ;  /* 0x000000c000027812 */ /* 0x040fe400078ec0ff */
[----:B------:R-:W-:Y:S02]  /*6a20*/  LOP3.LUT R4, R0, 0x20, RZ, 0xc0, !PT ;  /* 0x0000002000047812 */ /* 0x000fe400078ec0ff */
[----:B------:R-:W-:-:S02]  /*6a30*/  LOP3.LUT R2, R2, 0x8, R3, 0xf8, !PT ;  /* 0x0000000802027812 */ /* 0x000fc400078ef803 */
[----:B------:R-:W-:Y:S01]  /*6a40*/  SHF.L.U32 R3, R5, 0x2, RZ ;  /* 0x0000000205037819 */ /* 0x000fe200000006ff */
[----:B------:R-:W-:Y:S01]  /*6a50*/  IMAD R4, R17, 0x200, R4 ;  /* 0x0000020011047824 */ /* 0x000fe200078e0204 */
[----:B------:R-:W-:Y:S01]  /*6a60*/  LOP3.LUT R0, R0, 0x100, RZ, 0xc0, !PT ;  /* 0x0000010000007812 */ /* 0x000fe200078ec0ff */
[-C--:B--2---:R-:W-:Y:S01]  /*6a70*/  FMUL R5, R22, R37.reuse ;  /* 0x0000002516057220 */ /* 0x084fe20000400000 */
[----:B------:R-:W-:Y:S01]  /*6a80*/  LOP3.LUT R3, R2, 0x18, R3, 0x78, !PT ;  /* 0x0000001802037812 */ /* 0x000fe200078e7803 */
[-C--:B------:R-:W-:Y:S01]  /*6a90*/  FMUL R9, R24, R37.reuse ;  /* 0x0000002518097220 */ /* 0x080fe20000400000 */
[-C--:B------:R-:W-:Y:S01]  /*6aa0*/  FMUL R11, R40, R37.reuse ;  /* 0x00000025280b7220 */ /* 0x080fe20000400000 */
[-C--:B------:R-:W-:Y:S01]  /*6ab0*/  FMUL R6, R62, R37.reuse ;  /* 0x000000253e067220 */ /* 0x080fe20000400000 */
[----:B------:R-:W-:Y:S01]  /*6ac0*/  IADD3 R3, R3, R4, R0 ;  /* 0x0000000403037210 */ /* 0x000fe20007ffe000 */
[-C--:B------:R-:W-:Y:S01]  /*6ad0*/  FMUL R0, R56, R37.reuse ;  /* 0x0000002538007220 */ /* 0x080fe20000400000 */
[-C--:B------:R-:W-:Y:S01]  /*6ae0*/  FMUL R4, R60, R37.reuse ;  /* 0x000000253c047220 */ /* 0x080fe20000400000 */
[-C--:B------:R-:W-:Y:S01]  /*6af0*/  FMUL R10, R66, R37.reuse ;  /* 0x00000025420a7220 */ /* 0x080fe20000400000 */
[-C--:B------:R-:W-:Y:S01]  /*6b00*/  FMUL R15, R42, R37.reuse ;  /* 0x000000252a0f7220 */ /* 0x080fe20000400000 */
[-C--:B------:R-:W-:Y:S01]  /*6b10*/  FMUL R2, R58, R37.reuse ;  /* 0x000000253a027220 */ /* 0x080fe20000400000 */
[----:B------:R-:W-:Y:S01]  /*6b20*/  F2FP.BF16.F32.PACK_AB R40, R5, R0 ;  /* 0x000000000528723e */ /* 0x000fe200000010ff */
[-C--:B------:R-:W-:Y:S01]  /*6b30*/  FMUL R7, R38, R37.reuse ;  /* 0x0000002526077220 */ /* 0x080fe20000400000 */
[-C--:B------:R-:W-:Y:S01]  /*6b40*/  FMUL R8, R64, R37.reuse ;  /* 0x0000002540087220 */ /* 0x080fe20000400000 */
[-C--:B------:R-:W-:Y:S01]  /*6b50*/  FMUL R13, R26, R37.reuse ;  /* 0x000000251a0d7220 */ /* 0x080fe20000400000 */
[-C--:B------:R-:W-:Y:S01]  /*6b60*/  FMUL R12, R68, R37.reuse ;  /* 0x00000025440c7220 */ /* 0x080fe20000400000 */
[-C--:B------:R-:W-:Y:S01]  /*6b70*/  FMUL R17, R28, R37.reuse ;  /* 0x000000251c117220 */ /* 0x080fe20000400000 */
[-C--:B------:R-:W-:Y:S01]  /*6b80*/  FMUL R14, R70, R37.reuse ;  /* 0x00000025460e7220 */ /* 0x080fe20000400000 */
[----:B------:R-:W-:Y:S01]  /*6b90*/  FMUL R21, R44, R37 ;  /* 0x000000252c157220 */ /* 0x000fe20000400000 */
[----:B------:R-:W-:-:S02]  /*6ba0*/  IMAD.MOV.U32 R0, RZ, RZ, 0x10 ;  /* 0x00000010ff007424 */ /* 0x000fc400078e00ff */
        /* <DEDUP_REMOVED lines=16> */
[----:B------:R-:W-:Y:S01]  /*6cb0*/  F2FP.BF16.F32.PACK_AB R43, R11, R6 ;  /* 0x000000060b2b723e */ /* 0x000fe200000010ff */
[----:B------:R-:W-:Y:S01]  /*6cc0*/  FMUL R37, R86, R37 ;  /* 0x0000002556257220 */ /* 0x000fe20000400000 */
[----:B------:R-:W-:-:S02]  /*6cd0*/  F2FP.BF16.F32.PACK_AB R9, R15, R10 ;  /* 0x0000000a0f09723e */ /* 0x000fc400000010ff */
[----:B------:R-:W-:Y:S02]  /*6ce0*/  F2FP.BF16.F32.PACK_AB R41, R7, R2 ;  /* 0x000000020729723e */ /* 0x000fe400000010ff */
[----:B------:R-:W-:Y:S02]  /*6cf0*/  F2FP.BF16.F32.PACK_AB R8, R13, R8 ;  /* 0x000000080d08723e */ /* 0x000fe400000010ff */
[----:B------:R-:W-:Y:S02]  /*6d00*/  F2FP.BF16.F32.PACK_AB R10, R17, R12 ;  /* 0x0000000c110a723e */ /* 0x000fe400000010ff */
[----:B------:R-:W-:Y:S02]  /*6d10*/  F2FP.BF16.F32.PACK_AB R11, R21, R14 ;  /* 0x0000000e150b723e */ /* 0x000fe400000010ff */
[----:B------:R-:W-:Y:S02]  /*6d20*/  SEL R0, R0, 0xfffffff0, !P0 ;  /* 0xfffffff000007807 */ /* 0x000fe40004000000 */
[----:B------:R-:W-:Y:S01]  /*6d30*/  LEA R19, R3, R19, 0x1 ;  /* 0x0000001303137211 */ /* 0x000fe200078e08ff */
[----:B------:R-:W-:Y:S06]  /*6d40*/  @P1 BRA `(.L_x_64) ;  /* 0x0000000000041947 */ /* 0x000fec0003800000 */
[----:B------:R-:W-:-:S04]  /*6d50*/  DEPBAR.LE SB0, 0x1 ;  /* 0x000080400000791a */ /* 0x000fc80000000000 */
.L_x_64:
[----:B------:R-:W-:Y:S05]  /*6d60*/  WARPSYNC.ALL ;  /* 0x0000000000007948 */ /* 0x000fea0003800000 */
[----:B------:R-:W-:Y:S01]  /*6d70*/  BAR.SYNC.DEFER_BLOCKING 0x1, 0x80 ;  /* 0x0042000000007b1d */ /* 0x000fe20000010000 */
[----:B------:R-:W-:Y:S01]  /*6d80*/  IMAD R3, R3, 0x2, R18 ;  /* 0x0000000203037824 */ /* 0x000fe200078e0212 */
[----:B------:R-:W-:Y:S02]  /*6d90*/  LEA R0, R0, R19, 0x1 ;  /* 0x0000001300007211 */ /* 0x000fe400078e08ff */
[----:B------:R-:W-:Y:S02]  /*6da0*/  F2FP.BF16.F32.PACK_AB R4, R16, R23 ;  /* 0x000000171004723e */ /* 0x000fe400000010ff */
[----:B------:R-:W-:Y:S01]  /*6db0*/  BSSY B0, `(.L_x_65) ;  /* 0x000001d000007945 */ /* 0x000fe20003800000 */
[----:B------:R-:W-:-:S02]  /*6dc0*/  F2FP.BF16.F32.PACK_AB R5, R20, R25 ;  /* 0x000000191405723e */ /* 0x000fc400000010ff */
[----:B------:R-:W-:Y:S02]  /*6dd0*/  F2FP.BF16.F32.PACK_AB R6, R22, R27 ;  /* 0x0000001b1606723e */ /* 0x000fe400000010ff */
[----:B------:R-:W-:Y:S02]  /*6de0*/  F2FP.BF16.F32.PACK_AB R7, R24, R29 ;  /* 0x0000001d1807723e */ /* 0x000fe400000010ff */
[----:B------:R-:W-:Y:S02]  /*6df0*/  F2FP.BF16.F32.PACK_AB R12, R26, R31 ;  /* 0x0000001f1a0c723e */ /* 0x000fe400000010ff */
[----:B------:R-:W-:Y:S02]  /*6e00*/  F2FP.BF16.F32.PACK_AB R13, R28, R33 ;  /* 0x000000211c0d723e */ /* 0x000fe400000010ff */
[----:B------:R-:W-:Y:S02]  /*6e10*/  F2FP.BF16.F32.PACK_AB R14, R30, R35 ;  /* 0x000000231e0e723e */ /* 0x000fe400000010ff */
[----:B------:R-:W-:Y:S01]  /*6e20*/  F2FP.BF16.F32.PACK_AB R15, R32, R37 ;  /* 0x00000025200f723e */ /* 0x000fe200000010ff */
[----:B------:R1:W-:Y:S04]  /*6e30*/  STSM.16.M88.4 [R3+-0x2200], R40 ;  /* 0xffde002803007844 */ /* 0x0003e80000000200 */
[----:B------:R1:W-:Y:S01]  /*6e40*/  STSM.16.M88.4 [R0], R8 ;  /* 0x0000000800007844 */ /* 0x0003e20000000200 */
[----:B------:R-:W-:Y:S01]  /*6e50*/  @!PT LDS RZ, [RZ] ;  /* 0x00000000fffff984 */ /* 0x000fe20000000800 */
[----:B------:R-:W-:Y:S01]  /*6e60*/  @!PT LDS RZ, [RZ] ;  /* 0x00000000fffff984 */ /* 0x000fe20000000800 */
[----:B------:R-:W-:Y:S01]  /*6e70*/  @!PT LDS RZ, [RZ] ;  /* 0x00000000fffff984 */ /* 0x000fe20000000800 */
[----:B------:R-:W-:Y:S01]  /*6e80*/  @!PT LDS RZ, [RZ] ;  /* 0x00000000fffff984 */ /* 0x000fe20000000800 */
[----:B------:R2:W-:Y:S06]  /*6e90*/  MEMBAR.ALL.CTA ;  /* 0x0000000000007992 */ /* 0x0005ec0000008000 */
[----:B--2---:R-:W2:Y:S02]  /*6ea0*/  FENCE.VIEW.ASYNC.S ;  /* 0x00000000000073c6 */ /* 0x004ea40000000000 */
[----:B--2---:R-:W-:Y:S06]  /*6eb0*/  BAR.SYNC.DEFER_BLOCKING 0x1, 0x80 ;  /* 0x0042000000007b1d */ /* 0x004fec0000010000 */
[----:B------:R-:W-:Y:S05]  /*6ec0*/  @P1 BRA `(.L_x_66) ;  /* 0x00000000002c1947 */ /* 0x000fea0003800000 */
[----:B------:R-:W-:Y:S01]  /*6ed0*/  S2UR UR44, SR_CTAID.Z ;  /* 0x00000000002c79c3 */ /* 0x000fe20000002700 */
[----:B------:R-:W-:Y:S01]  /*6ee0*/  R2UR UR40, R18 ;  /* 0x00000000122872ca */ /* 0x000fe200000e0000 */
[----:B------:R-:W-:Y:S01]  /*6ef0*/  ULDC.64 UR4, c[0x0][0x198] ;  /* 0x0000660000047ab9 */ /* 0x000fe20000000a00 */
[----:B------:R-:W-:Y:S01]  /*6f00*/  UMOV UR41, URZ ;  /* 0x0000003f00297c82 */ /* 0x000fe20008000000 */
[----:B------:R-:W-:-:S04]  /*6f10*/  UIADD3 UR4, UP0, UR4, 0x670, URZ ;  /* 0x0000067004047890 */ /* 0x000fc8000ff1e03f */
[----:B------:R-:W2:Y:S01]  /*6f20*/  S2UR UR43, SR_CTAID.Y ;  /* 0x00000000002b79c3 */ /* 0x000ea20000002600 */
[----:B------:R-:W-:-:S05]  /*6f30*/  UIADD3.X UR5, URZ, UR5, URZ, UP0, !UPT ;  /* 0x000000053f057290 */ /* 0x000fca00087fe43f */
[----:B------:R-:W-:-:S09]  /*6f40*/  UIADD3 UR40, UR40, -0x2200, URZ ;  /* 0xffffde0028287890 */ /* 0x000fd2000fffe03f */
[----:B--2---:R2:W-:Y:S01]  /*6f50*/  UTMASTG.4D [UR40], [UR4] ;  /* 0x00000028040073b5 */ /* 0x0045e20008018000 */
[----:B------:R0:W-:Y:S01]  /*6f60*/  UTMACMDFLUSH ;  /* 0x00000000000079b7 */ /* 0x0001e20000000000 */
[----:B--2---:R-:W-:-:S04]  /*6f70*/  DEPBAR.LE SB0, 0x1 ;  /* 0x000080400000791a */ /* 0x004fc80000000000 */
.L_x_66:
[----:B------:R-:W-:Y:S05]  /*6f80*/  BSYNC B0 ;  /* 0x0000000000007941 */ /* 0x000fea0003800000 */
.L_x_65:
[----:B------:R-:W-:Y:S06]  /*6f90*/  BAR.SYNC.DEFER_BLOCKING 0x1, 0x80 ;  /* 0x0042000000007b1d */ /* 0x000fec0000010000 */
[----:B------:R-:W-:Y:S01]  /*6fa0*/  BSSY B0, `(.L_x_67) ;  /* 0x0000015000007945 */ /* 0x000fe20003800000 */
[----:B------:R2:W-:Y:S04]  /*6fb0*/  STSM.16.M88.4 [R19+0x1000], R4 ;  /* 0x0010000413007844 */ /* 0x0005e80000000200 */
[----:B------:R2:W-:Y:S01]  /*6fc0*/  STSM.16.M88.4 [R0+0x1000], R12 ;  /* 0x0010000c00007844 */ /* 0x0005e20000000200 */
[----:B------:R-:W-:Y:S01]  /*6fd0*/  @!PT LDS RZ, [RZ] ;  /* 0x00000000fffff984 */ /* 0x000fe20000000800 */
[----:B------:R-:W-:Y:S01]  /*6fe0*/  @!PT LDS RZ, [RZ] ;  /* 0x00000000fffff984 */ /* 0x000fe20000000800 */
[----:B------:R-:W-:Y:S01]  /*6ff0*/  @!PT LDS RZ, [RZ] ;  /* 0x00000000fffff984 */ /* 0x000fe20000000800 */
[----:B------:R-:W-:Y:S01]  /*7000*/  @!PT LDS RZ, [RZ] ;  /* 0x00000000fffff984 */ /* 0x000fe20000000800 */
[----:B------:R3:W-:Y:S06]  /*7010*/  MEMBAR.ALL.CTA ;  /* 0x0000000000007992 */ /* 0x0007ec0000008000 */
[----:B---3--:R-:W3:Y:S02]  /*7020*/  FENCE.VIEW.ASYNC.S ;  /* 0x00000000000073c6 */ /* 0x008ee40000000000 */
[----:B---3--:R-:W-:Y:S06]  /*7030*/  BAR.SYNC.DEFER_BLOCKING 0x1, 0x80 ;  /* 0x0042000000007b1d */ /* 0x008fec0000010000 */
[----:B------:R-:W-:Y:S05]  /*7040*/  @P1 BRA `(.L_x_68) ;  /* 0x0000000000281947 */ /* 0x000fea0003800000 */
[----:B------:R-:W-:Y:S01]  /*7050*/  S2UR UR44, SR_CTAID.Z ;  /* 0x00000000002c79c3 */ /* 0x000fe20000002700 */
[----:B------:R-:W-:Y:S01]  /*7060*/  R2UR UR40, R18 ;  /* 0x00000000122872ca */ /* 0x000fe200000e0000 */
[----:B------:R-:W-:Y:S01]  /*7070*/  ULDC.64 UR4, c[0x0][0x198] ;  /* 0x0000660000047ab9 */ /* 0x000fe20000000a00 */
[----:B------:R-:W-:Y:S01]  /*7080*/  UMOV UR41, 0x20 ;  /* 0x0000002000297882 */ /* 0x000fe20000000000 */
[----:B------:R-:W-:-:S04]  /*7090*/  UIADD3 UR4, UP0, UR4, 0x670, URZ ;  /* 0x0000067004047890 */ /* 0x000fc8000ff1e03f */
[----:B------:R-:W3:Y:S01]  /*70a0*/  S2UR UR43, SR_CTAID.Y ;  /* 0x00000000002b79c3 */ /* 0x000ee20000002600 */
[----:B------:R-:W-:-:S05]  /*70b0*/  UIADD3.X UR5, URZ, UR5, URZ, UP0, !UPT ;  /* 0x000000053f057290 */ /* 0x000fca00087fe43f */
[----:B------:R-:W-:-:S09]  /*70c0*/  UIADD3 UR40, UR40, -0x1200, URZ ;  /* 0xffffee0028287890 */ /* 0x000fd2000fffe03f */
[----:B---3--:R3:W-:Y:S02]  /*70d0*/  UTMASTG.4D [UR40], [UR4] ;  /* 0x00000028040073b5 */ /* 0x0087e40008018000 */
[----:B---3--:R0:W-:Y:S02]  /*70e0*/  UTMACMDFLUSH ;  /* 0x00000000000079b7 */ /* 0x0081e40000000000 */
.L_x_68:
[----:B------:R-:W-:Y:S05]  /*70f0*/  BSYNC B0 ;  /* 0x0000000000007941 */ /* 0x000fea0003800000 */
.L_x_67:
[----:B------:R-:W-:Y:S01]  /*7100*/  UIADD3 UR36, UR36, -0x1, URZ ;  /* 0xffffffff24247890 */ /* 0x000fe2000fffe03f */
[----:B------:R-:W-:-:S04]  /*7110*/  DEPBAR.LE SB0, 0x0 ;  /* 0x000080000000791a */ /* 0x000fc80000000000 */
[----:B------:R-:W-:-:S04]  /*7120*/  USHF.L.U32 UR4, UR36, 0x3, URZ ;  /* 0x0000000324047899 */ /* 0x000fc8000800063f */
[----:B------:R-:W-:-:S04]  /*7130*/  ULOP3.LUT UR4, UR4, 0x8, URZ, 0xe2, !UPT ;  /* 0x0000000804047892 */ /* 0x000fc8000f8ee23f */
[----:B------:R-:W-:-:S06]  /*7140*/  ULOP3.LUT UR4, UR4, 0x18, URZ, 0x3c, !UPT ;  /* 0x0000001804047892 */ /* 0x000fcc000f8e3c3f */
[----:B-12---:R-:W-:-:S04]  /*7150*/  IMAD.U32 R0, RZ, RZ, UR4 ;  /* 0x00000004ff007e24 */ /* 0x006fc8000f8e00ff */
[----:B------:R-:W-:Y:S01]  /*7160*/  SYNCS.ARRIVE.TRANS64.A1T0 RZ, [R0+UR37+0xe090], RZ ;  /* 0x00e090ff00ff79a7 */ /* 0x000fe20008100025 */
[----:B------:R-:W-:Y:S05]  /*7170*/  EXIT ;  /* 0x000000000000794d */ /* 0x000fea0003800000 */
.L_x_6:
[----:B------:R-:W-:-:S08]  /*7180*/  UISETP.NE.AND UP0, UPT, UR10, 0x1, UPT ;  /* 0x000000010a00788c */ /* 0x000fd0000bf05270 */
[----:B------:R-:W1:-:S00]  /*7190*/  USETMAXREG.DEALLOC.CTAPOOL 0x18 ;  /* 0x00000018000079c8 */ /* 0x000e4000080e0500 */
[----:B------:R-:W-:-:S13]  /*71a0*/  PLOP3.LUT P0, PT, PT, PT, UP0, 0x80, 0x0 ;  /* 0x000000000000781c */ /* 0x000fda0003f0f008 */
[----:B------:R-:W-:Y:S05]  /*71b0*/  @P0 EXIT ;  /* 0x000000000000094d */ /* 0x000fea0003800000 */
[----:B------:R-:W2:Y:S01]  /*71c0*/  S2UR UR11, SR_CTAID.X ;  /* 0x00000000000b79c3 */ /* 0x000ea20000002500 */
[----:B------:R-:W-:Y:S01]  /*71d0*/  ELECT P3, URZ, PT ;  /* 0x00000000003f782f */ /* 0x000fe20003860000 */
[----:B------:R-:W-:Y:S01]  /*71e0*/  BSSY B0, `(.L_x_69) ;  /* 0x0000029000007945 */ /* 0x000fe20003800000 */
[----:B-1----:R-:W-:Y:S01]  /*71f0*/  MOV R2, RZ ;  /* 0x000000ff00027202 */ /* 0x002fe20000000f00 */
[----:B------:R-:W-:Y:S01]  /*7200*/  IMAD.MOV.U32 R8, RZ, RZ, RZ ;  /* 0x000000ffff087224 */ /* 0x000fe200078e00ff */
[----:B------:R-:W-:-:S03]  /*7210*/  MOV R4, RZ ;  /* 0x000000ff00047202 */ /* 0x000fc60000000f00 */
[----:B------:R-:W1:Y:S08]  /*7220*/  S2UR UR20, SR_CTAID.Y ;  /* 0x00000000001479c3 */ /* 0x000e700000002600 */
[----:B------:R-:W3:Y:S01]  /*7230*/  S2UR UR21, SR_CTAID.Z ;  /* 0x00000000001579c3 */ /* 0x000ee20000002700 */
[----:B--2---:R-:W-:Y:S01]  /*7240*/  USHF.L.U32 UR11, UR11, 0x7, URZ ;  /* 0x000000070b0b7899 */ /* 0x004fe2000800063f */
[----:B------:R-:W-:Y:S11]  /*7250*/  @!P3 BRA `(.L_x_70) ;  /* 0x000000000084b947 */ /* 0x000ff60003800000 */
[----:B------:R-:W2:Y:S01]  /*7260*/  S2R R4, SR_CgaCtaId ;  /* 0x0000000000047919 */ /* 0x000ea20000008800 */
[----:B------:R-:W-:Y:S01]  /*7270*/  MOV R3, 0x400 ;  /* 0x0000040000037802 */ /* 0x000fe20000000f00 */
[----:B------:R-:W-:-:S03]  /*7280*/  IMAD.MOV.U32 R5, RZ, RZ, 0x1 ;  /* 0x00000001ff057424 */ /* 0x000fc600078e00ff */
[----:B--2---:R-:W-:Y:S02]  /*7290*/  LEA R4, R4, R3, 0x18 ;  /* 0x0000000304047211 */ /* 0x004fe400078ec0ff */
[----:B------:R-:W-:-:S04]  /*72a0*/  SHF.L.U32 R3, R5, 0x1f, RZ ;  /* 0x0000001f05037819 */ /* 0x000fc800000006ff */
[----:B------:R-:W2:Y:S02]  /*72b0*/  SYNCS.PHASECHK.TRANS64.TRYWAIT P0, [R4+URZ+0xe060], R3 ;  /* 0x00e06003040075a7 */ /* 0x000ea4000800017f */
[----:B--2---:R-:W-:Y:S05]  /*72c0*/  @!P0 BRA `(.L_x_71) ;  /* 0x0000001000908947 */ /* 0x004fea0003800000 */
.L_x_108:
[----:B------:R-:W-:Y:S01]  /*72d0*/  ULOP3.LUT UR4, UR6, 0x2, URZ, 0xfc, !UPT ;  /* 0x0000000206047892 */ /* 0x000fe2000f8efc3f */
[----:B--2---:R-:W-:-:S03]  /*72e0*/  @P2 MOV R3, 0x2000 ;  /* 0x0000200000032802 */ /* 0x004fc60000000f00 */
[----:B------:R-:W-:Y:S01]  /*72f0*/  UPRMT UR4, UR4, 0x9910, URZ ;  /* 0x0000991004047896 */ /* 0x000fe2000800003f */
[----:B------:R2:W-:Y:S03]  /*7300*/  @P2 SYNCS.ARRIVE.TRANS64 RZ, [R4+URZ+0xe050], R3 ;  /* 0x00e0500304ff29a7 */ /* 0x0005e6000800003f */
[----:B------:R-:W-:-:S06]  /*7310*/  UISETP.NE.AND UP0, UPT, UR4, 0x2, UPT ;  /* 0x000000020400788c */ /* 0x000fcc000bf05270 */
[----:B------:R-:W-:-:S13]  /*7320*/  PLOP3.LUT P0, PT, PT, PT, UP0, 0x80, 0x0 ;  /* 0x000000000000781c */ /* 0x000fda0003f0f008 */
[----:B--2---:R-:W-:Y:S05]  /*7330*/  @P0 BRA `(.L_x_72) ;  /* 0x0000000000040947 */ /* 0x004fea0003800000 */
[----:B-1-3--:R-:W-:Y:S01]  /*7340*/  BPT.TRAP 0x1 ;  /* 0x000000040000795c */ /* 0x00afe20000300000 */
.L_x_72:
[----:B------:R-:W-:-:S04]  /*7350*/  LOP3.LUT P0, RZ, R0, 0x1f, RZ, 0xc0, !PT ;  /* 0x0000001f00ff7812 */ /* 0x000fc8000780c0ff */
[----:B------:R-:W-:-:S13]  /*7360*/  PLOP3.LUT P0, PT, P0, P2, PT, 0x2a, 0x0 ;  /* 0x000000000000781c */ /* 0x000fda0000704572 */
[----:B------:R-:W-:Y:S05]  /*7370*/  @P0 BRA `(.L_x_73) ;  /* 0x0000000000040947 */ /* 0x000fea0003800000 */
[----:B-1-3--:R-:W-:Y:S01]  /*7380*/  BPT.TRAP 0x1 ;  /* 0x000000040000795c */ /* 0x00afe20000300000 */
.L_x_73:
[----:B------:R-:W-:Y:S01]  /*7390*/  R2UR UR8, R4 ;  /* 0x00000000040872ca */ /* 0x000fe200000e0000 */
[----:B------:R-:W-:Y:S01]  /*73a0*/  ULDC.64 UR4, c[0x0][0x198] ;  /* 0x0000660000047ab9 */ /* 0x000fe20000000a00 */
[----:B------:R-:W-:Y:S01]  /*73b0*/  UMOV UR14, 0x0 ;  /* 0x00000000000e7882 */ /* 0x000fe20000000000 */
[----:B------:R-:W-:Y:S01]  /*73c0*/  UIADD3 UR4, UP0, UR4, 0xf0, URZ ;  /* 0x000000f004047890 */ /* 0x000fe2000ff1e03f */
[----:B------:R-:W-:Y:S01]  /*73d0*/  IMAD.MOV.U32 R4, RZ, RZ, 0x1 ;  /* 0x00000001ff047424 */ /* 0x000fe200078e00ff */
[----:B------:R-:W-:Y:S01]  /*73e0*/  UMOV UR15, 0x10000000 ;  /* 0x10000000000f7882 */ /* 0x000fe20000000000 */
[----:B------:R-:W-:Y:S01]  /*73f0*/  UMOV UR10, URZ ;  /* 0x0000003f000a7c82 */ /* 0x000fe20008000000 */
[----:B------:R-:W-:Y:S01]  /*7400*/  UIADD3.X UR5, URZ, UR5, URZ, UP0, !UPT ;  /* 0x000000053f057290 */ /* 0x000fe200087fe43f */
[----:B------:R-:W-:Y:S01]  /*7410*/  MOV R8, 0x40 ;  /* 0x0000004000087802 */ /* 0x000fe20000000f00 */
[----:B-1----:R-:W-:Y:S01]  /*7420*/  UMOV UR12, UR20 ;  /* 0x00000014000c7c82 */ /* 0x002fe20008000000 */
[----:B---3--:R-:W-:-:S03]  /*7430*/  UMOV UR13, UR21 ;  /* 0x00000015000d7c82 */ /* 0x008fc60008000000 */
[----:B------:R-:W-:-:S09]  /*7440*/  UIADD3 UR9, UR8, 0xe050, URZ ;  /* 0x0000e05008097890 */ /* 0x000fd2000fffe03f */
[----:B------:R2:W-:Y:S02]  /*7450*/  UTMALDG.4D [UR8], [UR4], desc[UR14] ;  /* 0x00000e08040075b4 */ /* 0x0005e40008019000 */
[----:B--2---:R-:W-:Y:S01]  /*7460*/  NOP ;  /* 0x0000000000007918 */ /* 0x004fe20000000000 */
.L_x_70:
[----:B-1-3--:R-:W-:Y:S05]  /*7470*/  BSYNC B0 ;  /* 0x0000000000007941 */ /* 0x00afea0003800000 */
.L_x_69:
[----:B------:R-:W1:Y:S01]  /*7480*/  LDC R3, c[0x0][0x28c] ;  /* 0x0000a300ff037b82 */ /* 0x000e620000000800 */
[----:B------:R-:W-:Y:S01]  /*7490*/  BSSY B0, `(.L_x_74) ;  /* 0x0000023000007945 */ /* 0x000fe20003800000 */
[----:B-1----:R-:W-:-:S13]  /*74a0*/  ISETP.GT.AND P4, PT, R3, RZ, P3 ;  /* 0x000000ff0300720c */ /* 0x002fda0001f84270 */
[----:B------:R-:W-:Y:S05]  /*74b0*/  @!P4 BRA `(.L_x_75) ;  /* 0x000000000080c947 */ /* 0x000fea0003800000 */
[----:B------:R-:W1:Y:S01]  /*74c0*/  S2R R5, SR_CgaCtaId ;  /* 0x0000000000057919 */ /* 0x000e620000008800 */
[----:B------:R-:W-:-:S04]  /*74d0*/  MOV R2, 0x400 ;  /* 0x0000040000027802 */ /* 0x000fc80000000f00 */
[----:B-1----:R-:W-:Y:S01]  /*74e0*/  LEA R2, R5, R2, 0x18 ;  /* 0x0000000205027211 */ /* 0x002fe200078ec0ff */
[----:B------:R-:W-:-:S05]  /*74f0*/  IMAD.MOV.U32 R5, RZ, RZ, 0x1 ;  /* 0x00000001ff057424 */ /* 0x000fca00078e00ff */
[----:B------:R-:W-:-:S04]  /*7500*/  SHF.L.U32 R5, R5, 0x1f, RZ ;  /* 0x0000001f05057819 */ /* 0x000fc800000006ff */
[----:B------:R-:W1:Y:S02]  /*7510*/  SYNCS.PHASECHK.TRANS64.TRYWAIT P0, [R2+URZ+0xe028], R5 ;  /* 0x00e02805020075a7 */ /* 0x000e64000800017f */
[----:B-1----:R-:W-:Y:S05]  /*7520*/  @!P0 BRA `(.L_x_76) ;  /* 0x00000010000c8947 */ /* 0x002fea0003800000 */
.L_x_109:
[----:B------:R-:W-:Y:S01]  /*7530*/  ULOP3.LUT UR4, UR6, 0x2, URZ, 0xfc, !UPT ;  /* 0x0000000206047892 */ /* 0x000fe2000f8efc3f */
[----:B-1----:R-:W-:-:S03]  /*7540*/  @P2 MOV R5, 0x2000 ;  /* 0x0000200000052802 */ /* 0x002fc60000000f00 */
[----:B------:R-:W-:Y:S01]  /*7550*/  UPRMT UR4, UR4, 0x9910, URZ ;  /* 0x0000991004047896 */ /* 0x000fe2000800003f */
[----:B------:R1:W-:Y:S03]  /*7560*/  @P2 SYNCS.ARRIVE.TRANS64 RZ, [R2+URZ+0xe000], R5 ;  /* 0x00e0000502ff29a7 */ /* 0x0003e6000800003f */
[----:B------:R-:W-:-:S06]  /*7570*/  UISETP.NE.AND UP0, UPT, UR4, 0x2, UPT ;  /* 0x000000020400788c */ /* 0x000fcc000bf05270 */
[----:B------:R-:W-:-:S13]  /*7580*/  PLOP3.LUT P0, PT, PT, PT, UP0, 0x80, 0x0 ;  /* 0x000000000000781c */ /* 0x000fda0003f0f008 */
[----:B-1----:R-:W-:Y:S05]  /*7590*/  @P0 BRA `(.L_x_77) ;  /* 0x0000000000040947 */ /* 0x002fea0003800000 */
[----:B------:R-:W-:Y:S01]  /*75a0*/  BPT.TRAP 0x1 ;  /* 0x000000040000795c */ /* 0x000fe20000300000 */
.L_x_77:
[----:B------:R-:W-:-:S04]  /*75b0*/  LOP3.LUT P0, RZ, R0, 0x1f, RZ, 0xc0, !PT ;  /* 0x0000001f00ff7812 */ /* 0x000fc8000780c0ff */
[----:B------:R-:W-:-:S13]  /*75c0*/  PLOP3.LUT P0, PT, P0, P2, PT, 0x2a, 0x0 ;  /* 0x000000000000781c */ /* 0x000fda0000704572 */
[----:B------:R-:W-:Y:S05]  /*75d0*/  @P0 BRA `(.L_x_78) ;  /* 0x0000000000040947 */ /* 0x000fea0003800000 */
[----:B------:R-:W-:Y:S01]  /*75e0*/  BPT.TRAP 0x1 ;  /* 0x000000040000795c */ /* 0x000fe20000300000 */
.L_x_78:
        /* <DEDUP_REMOVED lines=8> */
[----:B------:R-:W-:-:S05]  /*7670*/  UMOV UR19, URZ ;  /* 0x0000003f00137c82 */ /* 0x000fca0008000000 */
[----:B------:R-:W-:Y:S02]  /*7680*/  UIADD3 UR16, UR17, 0x4000, URZ ;  /* 0x0000400011107890 */ /* 0x000fe4000fffe03f */
[----:B------:R-:W-:-:S09]  /*7690*/  UIADD3 UR17, UR17, 0xe000, URZ ;  /* 0x0000e00011117890 */ /* 0x000fd2000fffe03f */
[----:B------:R1:W-:Y:S02]  /*76a0*/  UTMALDG.4D [UR16], [UR4], desc[UR8] ;  /* 0x00000810040075b4 */ /* 0x0003e40008019000 */
[----:B-1----:R-:W-:Y:S01]  /*76b0*/  NOP ;  /* 0x0000000000007918 */ /* 0x002fe20000000000 */
.L_x_75:
[----:B------:R-:W-:Y:S05]  /*76c0*/  BSYNC B0 ;  /* 0x0000000000007941 */ /* 0x000fea0003800000 */
.L_x_74:
[----:B------:R-:W-:Y:S04]  /*76d0*/  BSSY B0, `(.L_x_79) ;  /* 0x0000025000007945 */ /* 0x000fe80003800000 */
[----:B------:R-:W-:Y:S05]  /*76e0*/  @!P3 BRA `(.L_x_80) ;  /* 0x00000000008cb947 */ /* 0x000fea0003800000 */
[----:B------:R-:W1:Y:S01]  /*76f0*/  S2R R6, SR_CgaCtaId ;  /* 0x0000000000067919 */ /* 0x000e620000008800 */
[----:B------:R-:W-:-:S04]  /*7700*/  MOV R5, 0x400 ;  /* 0x0000040000057802 */ /* 0x000fc80000000f00 */
[----:B-1----:R-:W-:Y:S02]  /*7710*/  LEA R7, R6, R5, 0x18 ;  /* 0x0000000506077211 */ /* 0x002fe400078ec0ff */
[----:B------:R-:W-:-:S03]  /*7720*/  MOV R6, 0x1 ;  /* 0x0000000100067802 */ /* 0x000fc60000000f00 */
[----:B------:R-:W-:Y:S01]  /*7730*/  IMAD R5, R4, 0x8, R7 ;  /* 0x0000000804057824 */ /* 0x000fe200078e0207 */
[----:B------:R-:W-:-:S04]  /*7740*/  SHF.L.U32 R6, R6, 0x1f, RZ ;  /* 0x0000001f06067819 */ /* 0x000fc800000006ff */
[----:B------:R-:W1:Y:S02]  /*7750*/  SYNCS.PHASECHK.TRANS64.TRYWAIT P0, [R5+URZ+0xe060], R6 ;  /* 0x00e06006050075a7 */ /* 0x000e64000800017f */
[----:B-1----:R-:W-:Y:S05]  /*7760*/  @!P0 BRA `(.L_x_81) ;  /* 0x0000000c00908947 */ /* 0x002fea0003800000 */
.L_x_110:
        /* <DEDUP_REMOVED lines=8> */
.L_x_82:
[----:B------:R-:W-:-:S04]  /*77f0*/  LOP3.LUT P0, RZ, R0, 0x1f, RZ, 0xc0, !PT ;  /* 0x0000001f00ff7812 */ /* 0x000fc8000780c0ff */
[----:B------:R-:W-:-:S13]  /*7800*/  PLOP3.LUT P0, PT, P0, P2, PT, 0x2a, 0x0 ;  /* 0x000000000000781c */ /* 0x000fda0000704572 */
[----:B------:R-:W-:Y:S05]  /*7810*/  @P0 BRA `(.L_x_83) ;  /* 0x0000000000040947 */ /* 0x000fea0003800000 */
[----:B------:R-:W-:Y:S01]  /*7820*/  BPT.TRAP 0x1 ;  /* 0x000000040000795c */ /* 0x000fe20000300000 */
.L_x_83:
[----:B------:R-:W-:Y:S01]  /*7830*/  R2UR UR16, R4 ;  /* 0x00000000041072ca */ /* 0x000fe200000e0000 */
[----:B------:R-:W-:Y:S01]  /*7840*/  ULDC.64 UR8, c[0x0][0x198] ;  /* 0x0000660000087ab9 */ /* 0x000fe20000000a00 */
[----:B------:R-:W-:Y:S01]  /*7850*/  R2UR UR4, R7 ;  /* 0x00000000070472ca */ /* 0x000fe200000e0000 */
[----:B------:R-:W-:Y:S01]  /*7860*/  UIADD3 UR8, UP0, UR8, 0xf0, URZ ;  /* 0x000000f008087890 */ /* 0x000fe2000ff1e03f */
[----:B------:R-:W-:Y:S01]  /*7870*/  R2UR UR19, R8 ;  /* 0x00000000081372ca */ /* 0x000fe200000e0000 */
[----:B------:R-:W-:Y:S01]  /*7880*/  UMOV UR5, 0x10000000 ;  /* 0x1000000000057882 */ /* 0x000fe20000000000 */
[----:B------:R-:W-:Y:S01]  /*7890*/  R2UR UR17, R5 ;  /* 0x00000000051172ca */ /* 0x000fe200000e0000 */
[----:B------:R-:W-:Y:S01]  /*78a0*/  UIADD3.X UR9, URZ, UR9, URZ, UP0, !UPT ;  /* 0x000000093f097290 */ /* 0x000fe200087fe43f */
[----:B------:R-:W-:-:S07]  /*78b0*/  UMOV UR18, URZ ;  /* 0x0000003f00127c82 */ /* 0x000fce0008000000 */
[----:B------:R-:W-:Y:S02]  /*78c0*/  ULEA UR16, UR16, UR4, 0xd ;  /* 0x0000000410107291 */ /* 0x000fe4000f8e683f */
[----:B------:R-:W-:Y:S02]  /*78d0*/  UIADD3 UR19, UR11, UR19, URZ ;  /* 0x000000130b137290 */ /* 0x000fe4000fffe03f */
[----:B------:R-:W-:Y:S01]  /*78e0*/  UIADD3 UR17, UR17, 0xe050, URZ ;  /* 0x0000e05011117890 */ /* 0x000fe2000fffe03f */
[----:B------:R-:W-:-:S08]  /*78f0*/  UMOV UR4, 0x0 ;  /* 0x0000000000047882 */ /* 0x000fd00000000000 */
[----:B------:R1:W-:Y:S02]  /*7900*/  UTMALDG.4D [UR16], [UR8], desc[UR4] ;  /* 0x00000410080075b4 */ /* 0x0003e40008019000 */
[----:B-1----:R-:W-:Y:S01]  /*7910*/  NOP ;  /* 0x0000000000007918 */ /* 0x002fe20000000000 */
.L_x_80:
[----:B------:R-:W-:Y:S05]  /*7920*/  BSYNC B0 ;  /* 0x0000000000007941 */ /* 0x000fea0003800000 */
.L_x_79:
[----:B------:R-:W-:Y:S01]  /*7930*/  BSSY B0, `(.L_x_84) ;  /* 0x0000027000007945 */ /* 0x000fe20003800000 */
[----:B------:R-:W-:-:S03]  /*7940*/  IMAD.MOV.U32 R8, RZ, RZ, RZ ;  /* 0x000000ffff087224 */ /* 0x000fc600078e00ff */
[----:B------:R-:W-:Y:S05]  /*7950*/  @!P4 BRA `(.L_x_85) ;  /* 0x000000000090c947 */ /* 0x000fea0003800000 */
[----:B------:R-:W1:Y:S01]  /*7960*/  S2R R5, SR_CgaCtaId ;  /* 0x0000000000057919 */ /* 0x000e620000008800 */
[----:B------:R-:W-:Y:S02]  /*7970*/  MOV R4, 0x400 ;  /* 0x0000040000047802 */ /* 0x000fe40000000f00 */
[----:B------:R-:W-:-:S04]  /*7980*/  MOV R7, 0x1 ;  /* 0x0000000100077802 */ /* 0x000fc80000000f00 */
[----:B------:R-:W-:Y:S02]  /*7990*/  SHF.L.U32 R7, R7, 0x1f, RZ ;  /* 0x0000001f07077819 */ /* 0x000fe400000006ff */
[----:B-1----:R-:W-:-:S05]  /*79a0*/  LEA R5, R5, R4, 0x18 ;  /* 0x0000000405057211 */ /* 0x002fca00078ec0ff */
[----:B------:R-:W-:-:S04]  /*79b0*/  IMAD R4, R2, 0x8, R5 ;  /* 0x0000000802047824 */ /* 0x000fc800078e0205 */
[----:B------:R-:W1:Y:S02]  /*79c0*/  SYNCS.PHASECHK.TRANS64.TRYWAIT P0, [R4+URZ+0xe028], R7 ;  /* 0x00e02807040075a7 */ /* 0x000e64000800017f */
[----:B-1----:R-:W-:Y:S05]  /*79d0*/  @!P0 BRA `(.L_x_86) ;  /* 0x0000000c00088947 */ /* 0x002fea0003800000 */
.L_x_111:
        /* <DEDUP_REMOVED lines=8> */
.L_x_87:
[----:B------:R-:W-:-:S04]  /*7a60*/  LOP3.LUT P0, RZ, R0, 0x1f, RZ, 0xc0, !PT ;  /* 0x0000001f00ff7812 */ /* 0x000fc8000780c0ff */
[----:B------:R-:W-:-:S13]  /*7a70*/  PLOP3.LUT P0, PT, P0, P2, PT, 0x2a, 0x0 ;  /* 0x000000000000781c */ /* 0x000fda0000704572 */
[----:B------:R-:W-:Y:S05]  /*7a80*/  @P0 BRA `(.L_x_88) ;  /* 0x0000000000040947 */ /* 0x000fea0003800000 */
[----:B------:R-:W-:Y:S01]  /*7a90*/  BPT.TRAP 0x1 ;  /* 0x000000040000795c */ /* 0x000fe20000300000 */
.L_x_88:
[----:B------:R-:W-:Y:S01]  /*7aa0*/  IMAD R5, R2, 0x2000, R5 ;  /* 0x0000200002057824 */ /* 0x000fe200078e0205 */
[----:B------:R-:W-:Y:S01]  /*7ab0*/  R2UR UR17, R4 ;  /* 0x00000000041172ca */ /* 0x000fe200000e0000 */
[----:B------:R-:W-:Y:S01]  /*7ac0*/  ULDC.64 UR4, c[0x0][0x198] ;  /* 0x0000660000047ab9 */ /* 0x000fe20000000a00 */
[----:B------:R-:W-:Y:S01]  /*7ad0*/  UMOV UR8, 0x0 ;  /* 0x0000000000087882 */ /* 0x000fe20000000000 */
[----:B------:R-:W-:Y:S01]  /*7ae0*/  UIADD3 UR4, UP0, UR4, 0x2f0, URZ ;  /* 0x000002f004047890 */ /* 0x000fe2000ff1e03f */
[----:B------:R-:W-:Y:S01]  /*7af0*/  R2UR UR16, R5 ;  /* 0x00000000051072ca */ /* 0x000fe200000e0000 */
[----:B------:R-:W-:Y:S01]  /*7b00*/  UMOV UR9, 0x10000000 ;  /* 0x1000000000097882 */ /* 0x000fe20000000000 */
[----:B------:R-:W-:Y:S01]  /*7b10*/  UMOV UR18, URZ ;  /* 0x0000003f00127c82 */ /* 0x000fe20008000000 */
[----:B------:R-:W-:Y:S01]  /*7b20*/  UIADD3.X UR5, URZ, UR5, URZ, UP0, !UPT ;  /* 0x000000053f057290 */ /* 0x000fe200087fe43f */
[----:B------:R-:W-:Y:S01]  /*7b30*/  IADD3 R2, R2, 0x1, RZ ;  /* 0x0000000102027810 */ /* 0x000fe20007ffe0ff */
[----:B------:R-:W-:Y:S01]  /*7b40*/  UMOV UR19, URZ ;  /* 0x0000003f00137c82 */ /* 0x000fe20008000000 */
[----:B------:R-:W-:-:S03]  /*7b50*/  IMAD.MOV.U32 R8, RZ, RZ, 0x1 ;  /* 0x00000001ff087424 */ /* 0x000fc600078e00ff */
[----:B------:R-:W-:-:S04]  /*7b60*/  UIADD3 UR17, UR17, 0xe000, URZ ;  /* 0x0000e00011117890 */ /* 0x000fc8000fffe03f */
[----:B------:R-:W-:-:S09]  /*7b70*/  UIADD3 UR16, UR16, 0x4000, URZ ;  /* 0x0000400010107890 */ /* 0x000fd2000fffe03f */
[----:B------:R1:W-:Y:S02]  /*7b80*/  UTMALDG.4D [UR16], [UR4], desc[UR8] ;  /* 0x00000810040075b4 */ /* 0x0003e40008019000 */
[----:B-1----:R-:W-:Y:S01]  /*7b90*/  NOP ;  /* 0x0000000000007918 */ /* 0x002fe20000000000 */
.L_x_85:
[----:B------:R-:W-:Y:S05]  /*7ba0*/  BSYNC B0 ;  /* 0x0000000000007941 */ /* 0x000fea0003800000 */
.L_x_84:
[----:B------:R-:W-:-:S13]  /*7bb0*/  ISETP.GE.AND P0, PT, R3, 0x41, PT ;  /* 0x000000410300780c */ /* 0x000fda0003f06270 */
[----:B------:R-:W-:Y:S05]  /*7bc0*/  @!P0 EXIT ;  /* 0x000000000000894d */ /* 0x000fea0003800000 */
[----:B------:R-:W-:Y:S01]  /*7bd0*/  IADD3 R3, R3, 0x3f, RZ ;  /* 0x0000003f03037810 */ /* 0x000fe20007ffe0ff */
[----:B------:R-:W-:Y:S01]  /*7be0*/  BSSY B0, `(.L_x_89) ;  /* 0x000005b000007945 */ /* 0x000fe20003800000 */
[----:B------:R-:W-:Y:S02]  /*7bf0*/  LOP3.LUT P0, RZ, R0, 0x1f, RZ, 0xc0, !PT ;  /* 0x0000001f00ff7812 */ /* 0x000fe4000780c0ff */
[----:B------:R-:W-:Y:S02]  /*7c00*/  SHF.R.S32.HI R0, RZ, 0x1f, R3 ;  /* 0x0000001fff007819 */ /* 0x000fe40000011403 */
[----:B------:R-:W-:Y:S02]  /*7c10*/  PLOP3.LUT P0, PT, P0, P2, PT, 0x2a, 0x0 ;  /* 0x000000000000781c */ /* 0x000fe40000704572 */
[----:B------:R-:W-:Y:S01]  /*7c20*/  LEA.HI R0, R0, R3, RZ, 0x6 ;  /* 0x0000000300007211 */ /* 0x000fe200078f30ff */
[----:B------:R-:W-:-:S03]  /*7c30*/  IMAD.U32 R3, RZ, RZ, UR6 ;  /* 0x00000006ff037e24 */ /* 0x000fc6000f8e00ff */
[----:B------:R-:W-:Y:S02]  /*7c40*/  SHF.R.S32.HI R4, RZ, 0x6, R0 ;  /* 0x00000006ff047819 */ /* 0x000fe40000011400 */
[----:B------:R-:W-:Y:S01]  /*7c50*/  LOP3.LUT R0, R3, 0x2, RZ, 0xfc, !PT ;  /* 0x0000000203007812 */ /* 0x000fe200078efcff */
[----:B------:R-:W-:Y:S01]  /*7c60*/  IMAD.MOV.U32 R3, RZ, RZ, 0x1 ;  /* 0x00000001ff037424 */ /* 0x000fe200078e00ff */
[----:B------:R-:W-:-:S07]  /*7c70*/  SHF.L.U32 R4, R4, 0x1, RZ ;  /* 0x0000000104047819 */ /* 0x000fce00000006ff */
.L_x_100:
[----:B------:R-:W-:Y:S04]  /*7c80*/  BSSY B1, `(.L_x_90) ;  /* 0x0000025000017945 */ /* 0x000fe80003800000 */
[----:B------:R-:W-:Y:S05]  /*7c90*/  @!P3 BRA `(.L_x_91) ;  /* 0x00000000008cb947 */ /* 0x000fea0003800000 */
[----:B------:R-:W1:Y:S01]  /*7ca0*/  S2R R6, SR_CgaCtaId ;  /* 0x0000000000067919 */ /* 0x000e620000008800 */
[----:B------:R-:W-:-:S04]  /*7cb0*/  MOV R5, 0x400 ;  /* 0x0000040000057802 */ /* 0x000fc80000000f00 */
[----:B-1----:R-:W-:Y:S02]  /*7cc0*/  LEA R7, R6, R5, 0x18 ;  /* 0x0000000506077211 */ /* 0x002fe400078ec0ff */
[----:B------:R-:W-:Y:S02]  /*7cd0*/  SHF.L.U32 R5, R3, 0x1f, RZ ;  /* 0x0000001f03057819 */ /* 0x000fe400000006ff */
[----:B------:R-:W-:-:S04]  /*7ce0*/  LEA R6, R2, R7, 0x3 ;  /* 0x0000000702067211 */ /* 0x000fc800078e18ff */
[----:B------:R-:W1:Y:S02]  /*7cf0*/  SYNCS.PHASECHK.TRANS64.TRYWAIT P4, [R6+URZ+0xe028], R5 ;  /* 0x00e02805060075a7 */ /* 0x000e64000808017f */
[----:B-1----:R-:W-:Y:S05]  /*7d00*/  @!P4 BRA `(.L_x_92) ;  /* 0x000000080050c947 */ /* 0x002fea0003800000 */
.L_x_112:
[----:B-1----:R-:W-:-:S04]  /*7d10*/  @P2 IMAD.MOV.U32 R5, RZ, RZ, 0x2000 ;  /* 0x00002000ff052424 */ /* 0x002fc800078e00ff */
[----:B------:R1:W-:Y:S02]  /*7d20*/  @P2 SYNCS.ARRIVE.TRANS64 RZ, [R6+URZ+0xe000], R5 ;  /* 0x00e0000506ff29a7 */ /* 0x0003e4000800003f */
[----:B-1----:R-:W-:-:S04]  /*7d30*/  PRMT R5, R0, 0x9910, RZ ;  /* 0x0000991000057816 */ /* 0x002fc800000000ff */
[----:B------:R-:W-:-:S13]  /*7d40*/  ISETP.NE.AND P4, PT, R5, 0x2, PT ;  /* 0x000000020500780c */ /* 0x000fda0003f85270 */
[----:B------:R-:W-:Y:S05]  /*7d50*/  @P4 BRA `(.L_x_93) ;  /* 0x0000000000044947 */ /* 0x000fea0003800000 */
[----:B------:R-:W-:Y:S01]  /*7d60*/  BPT.TRAP 0x1 ;  /* 0x000000040000795c */ /* 0x000fe20000300000 */
.L_x_93:
[----:B------:R-:W-:Y:S05]  /*7d70*/  @P0 BRA `(.L_x_94) ;  /* 0x0000000000040947 */ /* 0x000fea0003800000 */
[----:B------:R-:W-:Y:S01]  /*7d80*/  BPT.TRAP 0x1 ;  /* 0x000000040000795c */ /* 0x000fe20000300000 */
.L_x_94:
[----:B------:R-:W-:Y:S01]  /*7d90*/  LEA R7, R2, R7, 0xd ;  /* 0x0000000702077211 */ /* 0x000fe200078e68ff */
[----:B------:R-:W-:Y:S01]  /*7da0*/  ULDC.64 UR4, c[0x0][0x198] ;  /* 0x0000660000047ab9 */ /* 0x000fe20000000a00 */
[----:B------:R-:W-:Y:S01]  /*7db0*/  R2UR UR17, R6 ;  /* 0x00000000061172ca */ /* 0x000fe200000e0000 */
[----:B------:R-:W-:Y:S01]  /*7dc0*/  UIADD3 UR4, UP0, UR4, 0x1f0, URZ ;  /* 0x000001f004047890 */ /* 0x000fe2000ff1e03f */
[----:B------:R-:W-:Y:S01]  /*7dd0*/  R2UR UR16, R7 ;  /* 0x00000000071072ca */ /* 0x000fe200000e0000 */
[----:B------:R-:W-:Y:S01]  /*7de0*/  UMOV UR8, 0x0 ;  /* 0x0000000000087882 */ /* 0x000fe20000000000 */
[----:B------:R-:W-:Y:S01]  /*7df0*/  R2UR UR19, R8 ;  /* 0x00000000081372ca */ /* 0x000fe200000e0000 */
[----:B------:R-:W-:Y:S01]  /*7e00*/  UIADD3.X UR5, URZ, UR5, URZ, UP0, !UPT ;  /* 0x000000053f057290 */ /* 0x000fe200087fe43f */
[----:B------:R-:W-:Y:S01]  /*7e10*/  VIADD R5, R2, 0x1 ;  /* 0x0000000102057836 */ /* 0x000fe20000000000 */
[----:B------:R-:W-:Y:S01]  /*7e20*/  UMOV UR9, 0x10000000 ;  /* 0x1000000000097882 */ /* 0x000fe20000000000 */
[----:B------:R-:W-:-:S03]  /*7e30*/  UMOV UR18, URZ ;  /* 0x0000003f00127c82 */ /* 0x000fc60008000000 */
[----:B------:R-:W-:Y:S02]  /*7e40*/  ISETP.NE.AND P4, PT, R5, 0x5, PT ;  /* 0x000000050500780c */ /* 0x000fe40003f85270 */
[----:B------:R-:W-:Y:S02]  /*7e50*/  UIADD3 UR17, UR17, 0xe000, URZ ;  /* 0x0000e00011117890 */ /* 0x000fe4000fffe03f */
[----:B------:R-:W-:Y:S01]  /*7e60*/  UIADD3 UR16, UR16, 0x4000, URZ ;  /* 0x0000400010107890 */ /* 0x000fe2000fffe03f */
[----:B------:R-:W-:Y:S01]  /*7e70*/  SEL R2, RZ, 0x1, P4 ;  /* 0x00000001ff027807 */ /* 0x000fe20002000000 */
[----:B------:R-:W-:-:S03]  /*7e80*/  USHF.L.U32 UR19, UR19, 0x6, URZ ;  /* 0x0000000613137899 */ /* 0x000fc6000800063f */
[----:B------:R-:W-:Y:S02]  /*7e90*/  LOP3.LUT R3, R3, R2, RZ, 0x3c, !PT ;  /* 0x0000000203037212 */ /* 0x000fe400078e3cff */
[----:B------:R-:W-:-:S04]  /*7ea0*/  SEL R2, R5, RZ, P4 ;  /* 0x000000ff05027207 */ /* 0x000fc80002000000 */
[----:B------:R1:W-:Y:S02]  /*7eb0*/  UTMALDG.4D [UR16], [UR4], desc[UR8] ;  /* 0x00000810040075b4 */ /* 0x0003e40008019000 */
[----:B-1----:R-:W-:Y:S01]  /*7ec0*/  NOP ;  /* 0x0000000000007918 */ /* 0x002fe20000000000 */
.L_x_91:
[----:B------:R-:W-:Y:S05]  /*7ed0*/  BSYNC B1 ;  /* 0x0000000000017941 */ /* 0x000fea0003800000 */
.L_x_90:
[----:B------:R-:W-:Y:S01]  /*7ee0*/  ISETP.LT.OR P4, PT, R4, 0x4, !P3 ;  /* 0x000000040400780c */ /* 0x000fe20005f81670 */
[----:B------:R-:W-:-:S12]  /*7ef0*/  BSSY B1, `(.L_x_95) ;  /* 0x0000026000017945 */ /* 0x000fd80003800000 */
[----:B------:R-:W-:Y:S05]  /*7f00*/  @P4 BRA `(.L_x_96) ;  /* 0x0000000000904947 */ /* 0x000fea0003800000 */
[----:B------:R-:W1:Y:S01]  /*7f10*/  S2R R6, SR_CgaCtaId ;  /* 0x0000000000067919 */ /* 0x000e620000008800 */
[----:B------:R-:W-:Y:S02]  /*7f20*/  MOV R5, 0x400 ;  /* 0x0000040000057802 */ /* 0x000fe40000000f00 */
[----:B------:R-:W-:Y:S02]  /*7f30*/  SHF.L.U32 R7, R3, 0x1f, RZ ;  /* 0x0000001f03077819 */ /* 0x000fe400000006ff */
[----:B-1----:R-:W-:-:S04]  /*7f40*/  LEA R5, R6, R5, 0x18 ;  /* 0x0000000506057211 */ /* 0x002fc800078ec0ff */
[----:B------:R-:W-:-:S04]  /*7f50*/  LEA R6, R2, R5, 0x3 ;  /* 0x0000000502067211 */ /* 0x000fc800078e18ff */
[----:B------:R-:W1:Y:S02]  /*7f60*/  SYNCS.PHASECHK.TRANS64.TRYWAIT P4, [R6+URZ+0xe028], R7 ;  /* 0x00e02807060075a7 */ /* 0x000e64000808017f */
[----:B-1----:R-:W-:Y:S05]  /*7f70*/  @!P4 BRA `(.L_x_97) ;  /* 0x0000000400c8c947 */ /* 0x002fea0003800000 */
.L_x_113:
[----:B-1----:R-:W-:-:S04]  /*7f80*/  @P1 IMAD.MOV.U32 R7, RZ, RZ, 0x2000 ;  /* 0x00002000ff071424 */ /* 0x002fc800078e00ff */
[----:B------:R1:W-:Y:S02]  /*7f90*/  @P1 SYNCS.ARRIVE.TRANS64 RZ, [R6+URZ+0xe000], R7 ;  /* 0x00e0000706ff19a7 */ /* 0x0003e4000800003f */
[----:B-1----:R-:W-:-:S04]  /*7fa0*/  PRMT R7, R0, 0x9910, RZ ;  /* 0x0000991000077816 */ /* 0x002fc800000000ff */
[----:B------:R-:W-:-:S13]  /*7fb0*/  ISETP.NE.AND P4, PT, R7, 0x2, PT ;  /* 0x000000020700780c */ /* 0x000fda0003f85270 */
[----:B------:R-:W-:Y:S05]  /*7fc0*/  @P4 BRA `(.L_x_98) ;  /* 0x0000000000044947 */ /* 0x000fea0003800000 */
[----:B------:R-:W-:Y:S01]  /*7fd0*/  BPT.TRAP 0x1 ;  /* 0x000000040000795c */ /* 0x000fe20000300000 */
.L_x_98:
[----:B------:R-:W-:Y:S05]  /*7fe0*/  @P0 BRA `(.L_x_99) ;  /* 0x0000000000040947 */ /* 0x000fea0003800000 */
[----:B------:R-:W-:Y:S01]  /*7ff0*/  BPT.TRAP 0x1 ;  /* 0x000000040000795c */ /* 0x000fe20000300000 */
.L_x_99:
        /* <DEDUP_REMOVED lines=10> */
[----:B------:R-:W-:Y:S01]  /*80a0*/  UMOV UR18, URZ ;  /* 0x0000003f00127c82 */ /* 0x000fe20008000000 */
[----:B------:R-:W-:-:S02]  /*80b0*/  IADD3 R8, R8, 0x1, RZ ;  /* 0x0000000108087810 */ /* 0x000fc40007ffe0ff */
[C---:B------:R-:W-:Y:S02]  /*80c0*/  ISETP.NE.AND P4, PT, R2.reuse, 0x5, PT ;  /* 0x000000050200780c */ /* 0x040fe40003f85270 */
[----:B------:R-:W-:Y:S02]  /*80d0*/  UIADD3 UR17, UR17, 0xe000, URZ ;  /* 0x0000e00011117890 */ /* 0x000fe4000fffe03f */
[----:B------:R-:W-:Y:S01]  /*80e0*/  UIADD3 UR16, UR16, 0x4000, URZ ;  /* 0x0000400010107890 */ /* 0x000fe2000fffe03f */
[----:B------:R-:W-:Y:S01]  /*80f0*/  SEL R6, RZ, 0x1, P4 ;  /* 0x00000001ff067807 */ /* 0x000fe20002000000 */
[----:B------:R-:W-:Y:S01]  /*8100*/  USHF.L.U32 UR19, UR19, 0x6, URZ ;  /* 0x0000000613137899 */ /* 0x000fe2000800063f */
[----:B------:R-:W-:Y:S02]  /*8110*/  SEL R2, R2, RZ, P4 ;  /* 0x000000ff02027207 */ /* 0x000fe40002000000 */
[----:B------:R-:W-:-:S06]  /*8120*/  LOP3.LUT R3, R3, R6, RZ, 0x3c, !PT ;  /* 0x0000000603037212 */ /* 0x000fcc00078e3cff */
[----:B------:R1:W-:Y:S02]  /*8130*/  UTMALDG.4D [UR16], [UR4], desc[UR8] ;  /* 0x00000810040075b4 */ /* 0x0003e40008019000 */
[----:B-1----:R-:W-:Y:S01]  /*8140*/  NOP ;  /* 0x0000000000007918 */ /* 0x002fe20000000000 */
.L_x_96:
[----:B------:R-:W-:Y:S05]  /*8150*/  BSYNC B1 ;  /* 0x0000000000017941 */ /* 0x000fea0003800000 */
.L_x_95:
[C---:B------:R-:W-:Y:S01]  /*8160*/  ISETP.GT.AND P4, PT, R4.reuse, 0x4, PT ;  /* 0x000000040400780c */ /* 0x040fe20003f84270 */
[----:B------:R-:W-:-:S12]  /*8170*/  VIADD R4, R4, 0xfffffffe ;  /* 0xfffffffe04047836 */ /* 0x000fd80000000000 */
[----:B------:R-:W-:Y:S05]  /*8180*/  @P4 BRA `(.L_x_100) ;  /* 0xfffffff800bc4947 */ /* 0x000fea000383ffff */
[----:B------:R-:W-:Y:S05]  /*8190*/  BSYNC B0 ;  /* 0x0000000000007941 */ /* 0x000fea0003800000 */
.L_x_89:
[----:B------:R-:W-:Y:S05]  /*81a0*/  EXIT ;  /* 0x000000000000794d */ /* 0x000fea0003800000 */
.L_x_15:
[----:B--2---:R-:W-:-:S04]  /*81b0*/  MOV R3, UR6 ;  /* 0x0000000600037c02 */ /* 0x004fc80008000f00 */
[----:B------:R2:W3:Y:S03]  /*81c0*/  SYNCS.PHASECHK.TRANS64.TRYWAIT P1, [R3+URZ+0xe050], R2 ;  /* 0x00e05002030075a7 */ /* 0x0004e6000802017f */
[----:B---3--:R-:W-:Y:S05]  /*81d0*/  @!P1 NANOSLEEP.SYNCS 0x989680 ;  /* 0x009896800000995d */ /* 0x008fea0003900000 */
[----:B------:R-:W3:Y:S02]  /*81e0*/  @!P1 SYNCS.PHASECHK.TRANS64 P1, [R3+URZ+0xe050], R2 ;  /* 0x00e05002030095a7 */ /* 0x000ee4000802007f */
[----:B---3--:R-:W-:Y:S05]  /*81f0*/  @!P1 BRA `(.L_x_15) ;  /* 0xfffffffc00ec9947 */ /* 0x008fea000383ffff */
[----:B------:R-:W-:Y:S05]  /*8200*/  BRA `(.L_x_101) ;  /* 0xffffff8800e87947 */ /* 0x000fea000383ffff */
.L_x_17:
[----:B--2---:R-:W-:-:S04]  /*8210*/  IMAD.U32 R2, RZ, RZ, UR37 ;  /* 0x00000025ff027e24 */ /* 0x004fc8000f8e00ff */
[----:B------:R2:W3:Y:S03]  /*8220*/  SYNCS.PHASECHK.TRANS64.TRYWAIT P1, [R2+URZ+0xe000], R7 ;  /* 0x00e00007020075a7 */ /* 0x0004e6000802017f */
[----:B---3--:R-:W-:Y:S05]  /*8230*/  @!P1 NANOSLEEP.SYNCS 0x989680 ;  /* 0x009896800000995d */ /* 0x008fea0003900000 */
[----:B------:R-:W3:Y:S02]  /*8240*/  @!P1 SYNCS.PHASECHK.TRANS64 P1, [R2+URZ+0xe000], R7 ;  /* 0x00e00007020095a7 */ /* 0x000ee4000802007f */
[----:B---3--:R-:W-:Y:S05]  /*8250*/  @!P1 BRA `(.L_x_17) ;  /* 0xfffffffc00ec9947 */ /* 0x008fea000383ffff */
[----:B------:R-:W-:Y:S05]  /*8260*/  BRA `(.L_x_102) ;  /* 0xffffff8800f07947 */ /* 0x000fea000383ffff */
.L_x_18:
[----:B--2---:R-:W-:-:S04]  /*8270*/  MOV R3, UR23 ;  /* 0x0000001700037c02 */ /* 0x004fc80008000f00 */
[----:B------:R2:W3:Y:S03]  /*8280*/  SYNCS.PHASECHK.TRANS64.TRYWAIT P1, [R3+URZ+-0x8], R2 ;  /* 0xfffff802030075a7 */ /* 0x0004e6000802017f */
[----:B---3--:R-:W-:Y:S05]  /*8290*/  @!P1 NANOSLEEP.SYNCS 0x989680 ;  /* 0x009896800000995d */ /* 0x008fea0003900000 */
[----:B------:R-:W3:Y:S02]  /*82a0*/  @!P1 SYNCS.PHASECHK.TRANS64 P1, [R3+URZ+-0x8], R2 ;  /* 0xfffff802030095a7 */ /* 0x000ee4000802007f */
[----:B---3--:R-:W-:Y:S05]  /*82b0*/  @!P1 BRA `(.L_x_18) ;  /* 0xfffffffc00ec9947 */ /* 0x008fea000383ffff */
[----:B------:R-:W-:Y:S05]  /*82c0*/  BRA `(.L_x_103) ;  /* 0xffffff8800ec7947 */ /* 0x000fea000383ffff */
.L_x_20:
[----:B-1----:R-:W-:-:S04]  /*82d0*/  IMAD.U32 R8, RZ, RZ, UR37 ;  /* 0x00000025ff087e24 */ /* 0x002fc8000f8e00ff */
[----:B------:R1:W2:Y:S03]  /*82e0*/  SYNCS.PHASECHK.TRANS64.TRYWAIT P1, [R8+URZ+0xe008], R7 ;  /* 0x00e00807080075a7 */ /* 0x0002a6000802017f */
[----:B--2---:R-:W-:Y:S05]  /*82f0*/  @!P1 NANOSLEEP.SYNCS 0x989680 ;  /* 0x009896800000995d */ /* 0x004fea0003900000 */
[----:B------:R-:W2:Y:S02]  /*8300*/  @!P1 SYNCS.PHASECHK.TRANS64 P1, [R8+URZ+0xe008], R7 ;  /* 0x00e00807080095a7 */ /* 0x000ea4000802007f */
[----:B--2---:R-:W-:Y:S05]  /*8310*/  @!P1 BRA `(.L_x_20) ;  /* 0xfffffffc00ec9947 */ /* 0x004fea000383ffff */
[----:B------:R-:W-:Y:S05]  /*8320*/  BRA `(.L_x_104) ;  /* 0xffffffa000787947 */ /* 0x000fea000383ffff */
.L_x_25:
[----:B-1----:R-:W-:-:S04]  /*8330*/  MOV R13, UR6 ;  /* 0x00000006000d7c02 */ /* 0x002fc80008000f00 */
[----:B------:R1:W2:Y:S03]  /*8340*/  SYNCS.PHASECHK.TRANS64.TRYWAIT P2, [R13+URZ+0xe000], R4 ;  /* 0x00e000040d0075a7 */ /* 0x0002a6000804017f */
[----:B--2---:R-:W-:Y:S05]  /*8350*/  @!P2 NANOSLEEP.SYNCS 0x989680 ;  /* 0x009896800000a95d */ /* 0x004fea0003900000 */
[----:B------:R-:W2:Y:S02]  /*8360*/  @!P2 SYNCS.PHASECHK.TRANS64 P2, [R13+URZ+0xe000], R4 ;  /* 0x00e000040d00a5a7 */ /* 0x000ea4000804007f */
[----:B--2---:R-:W-:Y:S05]  /*8370*/  @!P2 BRA `(.L_x_25) ;  /* 0xfffffffc00eca947 */ /* 0x004fea000383ffff */
[----:B------:R-:W-:Y:S05]  /*8380*/  BRA `(.L_x_105) ;  /* 0xffffffa400407947 */ /* 0x000fea000383ffff */
.L_x_29:
[----:B-1----:R-:W-:-:S04]  /*8390*/  IMAD.U32 R8, RZ, RZ, UR6 ;  /* 0x00000006ff087e24 */ /* 0x002fc8000f8e00ff */
[----:B------:R1:W2:Y:S03]  /*83a0*/  SYNCS.PHASECHK.TRANS64.TRYWAIT P2, [R8+URZ+0xe000], R11 ;  /* 0x00e0000b080075a7 */ /* 0x0002a6000804017f */
[----:B--2---:R-:W-:Y:S05]  /*83b0*/  @!P2 NANOSLEEP.SYNCS 0x989680 ;  /* 0x009896800000a95d */ /* 0x004fea0003900000 */
[----:B------:R-:W2:Y:S02]  /*83c0*/  @!P2 SYNCS.PHASECHK.TRANS64 P2, [R8+URZ+0xe000], R11 ;  /* 0x00e0000b0800a5a7 */ /* 0x000ea4000804007f */
[----:B--2---:R-:W-:Y:S05]  /*83d0*/  @!P2 BRA `(.L_x_29) ;  /* 0xfffffffc00eca947 */ /* 0x004fea000383ffff */
[----:B------:R-:W-:Y:S05]  /*83e0*/  BRA `(.L_x_28) ;  /* 0xffffffb800587947 */ /* 0x000fea000383ffff */
.L_x_37:
[----:B-1----:R-:W-:-:S04]  /*83f0*/  MOV R11, UR6 ;  /* 0x00000006000b7c02 */ /* 0x002fc80008000f00 */
[----:B------:R1:W2:Y:S03]  /*8400*/  SYNCS.PHASECHK.TRANS64.TRYWAIT P2, [R11+URZ+0xe000], R4 ;  /* 0x00e000040b0075a7 */ /* 0x0002a6000804017f */
[----:B--2---:R-:W-:Y:S05]  /*8410*/  @!P2 NANOSLEEP.SYNCS 0x989680 ;  /* 0x009896800000a95d */ /* 0x004fea0003900000 */
[----:B------:R-:W2:Y:S02]  /*8420*/  @!P2 SYNCS.PHASECHK.TRANS64 P2, [R11+URZ+0xe000], R4 ;  /* 0x00e000040b00a5a7 */ /* 0x000ea4000804007f */
[----:B--2---:R-:W-:Y:S05]  /*8430*/  @!P2 BRA `(.L_x_37) ;  /* 0xfffffffc00eca947 */ /* 0x004fea000383ffff */
[----:B------:R-:W-:Y:S05]  /*8440*/  BRA `(.L_x_106) ;  /* 0xffffffbc00487947 */ /* 0x000fea000383ffff */
.L_x_41:
[----:B-1----:R-:W-:-:S04]  /*8450*/  IMAD.U32 R9, RZ, RZ, UR6 ;  /* 0x00000006ff097e24 */ /* 0x002fc8000f8e00ff */
[----:B------:R1:W2:Y:S03]  /*8460*/  SYNCS.PHASECHK.TRANS64.TRYWAIT P2, [R9+URZ+0xe000], R10 ;  /* 0x00e0000a090075a7 */ /* 0x0002a6000804017f */
[----:B--2---:R-:W-:Y:S05]  /*8470*/  @!P2 NANOSLEEP.SYNCS 0x989680 ;  /* 0x009896800000a95d */ /* 0x004fea0003900000 */
[----:B------:R-:W2:Y:S02]  /*8480*/  @!P2 SYNCS.PHASECHK.TRANS64 P2, [R9+URZ+0xe000], R10 ;  /* 0x00e0000a0900a5a7 */ /* 0x000ea4000804007f */
[----:B--2---:R-:W-:Y:S05]  /*8490*/  @!P2 BRA `(.L_x_41) ;  /* 0xfffffffc00eca947 */ /* 0x004fea000383ffff */
[----:B------:R-:W-:Y:S05]  /*84a0*/  BRA `(.L_x_40) ;  /* 0xffffffd400647947 */ /* 0x000fea000383ffff */
.L_x_57:
[----:B-1----:R-:W-:-:S04]  /*84b0*/  MOV R3, UR23 ;  /* 0x0000001700037c02 */ /* 0x002fc80008000f00 */
[----:B------:R1:W2:Y:S03]  /*84c0*/  SYNCS.PHASECHK.TRANS64.TRYWAIT P0, [R3+URZ+0x8], R0 ;  /* 0x00000800030075a7 */ /* 0x0002a6000800017f */
[----:B--2---:R-:W-:Y:S05]  /*84d0*/  @!P0 NANOSLEEP.SYNCS 0x989680 ;  /* 0x009896800000895d */ /* 0x004fea0003900000 */
[----:B------:R-:W2:Y:S02]  /*84e0*/  @!P0 SYNCS.PHASECHK.TRANS64 P0, [R3+URZ+0x8], R0 ;  /* 0x00000800030085a7 */ /* 0x000ea4000800007f */
[----:B--2---:R-:W-:Y:S05]  /*84f0*/  @!P0 BRA `(.L_x_57) ;  /* 0xfffffffc00ec8947 */ /* 0x004fea000383ffff */
[----:B------:R-:W-:Y:S05]  /*8500*/  BRA `(.L_x_107) ;  /* 0xffffffdc00987947 */ /* 0x000fea000383ffff */
.L_x_71:
[----:B--2---:R2:W4:Y:S02]  /*8510*/  SYNCS.PHASECHK.TRANS64.TRYWAIT P0, [R4+URZ+0xe060], R3 ;  /* 0x00e06003040075a7 */ /* 0x004524000800017f */
[----:B----4-:R-:W-:Y:S05]  /*8520*/  @!P0 NANOSLEEP.SYNCS 0x989680 ;  /* 0x009896800000895d */ /* 0x010fea0003900000 */
[----:B------:R-:W4:Y:S02]  /*8530*/  @!P0 SYNCS.PHASECHK.TRANS64 P0, [R4+URZ+0xe060], R3 ;  /* 0x00e06003040085a7 */ /* 0x000f24000800007f */
[----:B----4-:R-:W-:Y:S05]  /*8540*/  @!P0 BRA `(.L_x_71) ;  /* 0xfffffffc00f08947 */ /* 0x010fea000383ffff */
[----:B------:R-:W-:Y:S05]  /*8550*/  BRA `(.L_x_108) ;  /* 0xffffffec005c7947 */ /* 0x000fea000383ffff */
.L_x_76:
[----:B-1----:R1:W2:Y:S02]  /*8560*/  SYNCS.PHASECHK.TRANS64.TRYWAIT P0, [R2+URZ+0xe028], R5 ;  /* 0x00e02805020075a7 */ /* 0x0022a4000800017f */
[----:B--2---:R-:W-:Y:S05]  /*8570*/  @!P0 NANOSLEEP.SYNCS 0x989680 ;  /* 0x009896800000895d */ /* 0x004fea0003900000 */
[----:B------:R-:W2:Y:S02]  /*8580*/  @!P0 SYNCS.PHASECHK.TRANS64 P0, [R2+URZ+0xe028], R5 ;  /* 0x00e02805020085a7 */ /* 0x000ea4000800007f */
[----:B--2---:R-:W-:Y:S05]  /*8590*/  @!P0 BRA `(.L_x_76) ;  /* 0xfffffffc00f08947 */ /* 0x004fea000383ffff */
[----:B------:R-:W-:Y:S05]  /*85a0*/  BRA `(.L_x_109) ;  /* 0xffffffec00e07947 */ /* 0x000fea000383ffff */
.L_x_81:
[----:B-1----:R1:W2:Y:S02]  /*85b0*/  SYNCS.PHASECHK.TRANS64.TRYWAIT P0, [R5+URZ+0xe060], R6 ;  /* 0x00e06006050075a7 */ /* 0x0022a4000800017f */
[----:B--2---:R-:W-:Y:S05]  /*85c0*/  @!P0 NANOSLEEP.SYNCS 0x989680 ;  /* 0x009896800000895d */ /* 0x004fea0003900000 */
[----:B------:R-:W2:Y:S02]  /*85d0*/  @!P0 SYNCS.PHASECHK.TRANS64 P0, [R5+URZ+0xe060], R6 ;  /* 0x00e06006050085a7 */ /* 0x000ea4000800007f */
[----:B--2---:R-:W-:Y:S05]  /*85e0*/  @!P0 BRA `(.L_x_81) ;  /* 0xfffffffc00f08947 */ /* 0x004fea000383ffff */
[----:B------:R-:W-:Y:S05]  /*85f0*/  BRA `(.L_x_110) ;  /* 0xfffffff0005c7947 */ /* 0x000fea000383ffff */
.L_x_86:
[----:B-1----:R1:W2:Y:S02]  /*8600*/  SYNCS.PHASECHK.TRANS64.TRYWAIT P0, [R4+URZ+0xe028], R7 ;  /* 0x00e02807040075a7 */ /* 0x0022a4000800017f */
[----:B--2---:R-:W-:Y:S05]  /*8610*/  @!P0 NANOSLEEP.SYNCS 0x989680 ;  /* 0x009896800000895d */ /* 0x004fea0003900000 */
[----:B------:R-:W2:Y:S02]  /*8620*/  @!P0 SYNCS.PHASECHK.TRANS64 P0, [R4+URZ+0xe028], R7 ;  /* 0x00e02807040085a7 */ /* 0x000ea4000800007f */
[----:B--2---:R-:W-:Y:S05]  /*8630*/  @!P0 BRA `(.L_x_86) ;  /* 0xfffffffc00f08947 */ /* 0x004fea000383ffff */
[----:B------:R-:W-:Y:S05]  /*8640*/  BRA `(.L_x_111) ;  /* 0xfffffff000e47947 */ /* 0x000fea000383ffff */
.L_x_92:
[----:B-1----:R1:W2:Y:S02]  /*8650*/  SYNCS.PHASECHK.TRANS64.TRYWAIT P4, [R6+URZ+0xe028], R5 ;  /* 0x00e02805060075a7 */ /* 0x0022a4000808017f */
[----:B--2---:R-:W-:Y:S05]  /*8660*/  @!P4 NANOSLEEP.SYNCS 0x989680 ;  /* 0x009896800000c95d */ /* 0x004fea0003900000 */
[----:B------:R-:W2:Y:S02]  /*8670*/  @!P4 SYNCS.PHASECHK.TRANS64 P4, [R6+URZ+0xe028], R5 ;  /* 0x00e028050600c5a7 */ /* 0x000ea4000808007f */
[----:B--2---:R-:W-:Y:S05]  /*8680*/  @!P4 BRA `(.L_x_92) ;  /* 0xfffffffc00f0c947 */ /* 0x004fea000383ffff */
[----:B------:R-:W-:Y:S05]  /*8690*/  BRA `(.L_x_112) ;  /* 0xfffffff4009c7947 */ /* 0x000fea000383ffff */
.L_x_97:
[----:B-1----:R1:W2:Y:S02]  /*86a0*/  SYNCS.PHASECHK.TRANS64.TRYWAIT P4, [R6+URZ+0xe028], R7 ;  /* 0x00e02807060075a7 */ /* 0x0022a4000808017f */
[----:B--2---:R-:W-:Y:S05]  /*86b0*/  @!P4 NANOSLEEP.SYNCS 0x989680 ;  /* 0x009896800000c95d */ /* 0x004fea0003900000 */
[----:B------:R-:W2:Y:S02]  /*86c0*/  @!P4 SYNCS.PHASECHK.TRANS64 P4, [R6+URZ+0xe028], R7 ;  /* 0x00e028070600c5a7 */ /* 0x000ea4000808007f */
[----:B--2---:R-:W-:Y:S05]  /*86d0*/  @!P4 BRA `(.L_x_97) ;  /* 0xfffffffc00f0c947 */ /* 0x004fea000383ffff */
[----:B------:R-:W-:Y:S05]  /*86e0*/  BRA `(.L_x_113) ;  /* 0xfffffff800247947 */ /* 0x000fea000383ffff */
        .weak           $__internal_0_$__cuda_sm20_rcp_rn_f32_slowpath
        .type           $__internal_0_$__cuda_sm20_rcp_rn_f32_slowpath,@function
        .size           $__internal_0_$__cuda_sm20_rcp_rn_f32_slowpath,(.L_x_119 - $__internal_0_$__cuda_sm20_rcp_rn_f32_slowpath)
$__internal_0_$__cuda_sm20_rcp_rn_f32_slowpath:
[----:B------:R-:W-:Y:S01]  /*86f0*/  IMAD.SHL.U32 R0, R2, 0x2, RZ ;  /* 0x0000000202007824 */ /* 0x000fe200078e00ff */
[----:B------:R-:W-:Y:S04]  /*8700*/  BSSY B2, `(.L_x_114) ;  /* 0x0000030000027945 */ /* 0x000fe80003800000 */
[----:B------:R-:W-:-:S04]  /*8710*/  SHF.R.U32.HI R18, RZ, 0x18, R0 ;  /* 0x00000018ff127819 */ /* 0x000fc80000011600 */
[----:B------:R-:W-:-:S13]  /*8720*/  ISETP.NE.U32.AND P0, PT, R18, RZ, PT ;  /* 0x000000ff1200720c */ /* 0x000fda0003f05070 */
[----:B------:R-:W-:Y:S05]  /*8730*/  @P0 BRA `(.L_x_115) ;  /* 0x0000000000280947 */ /* 0x000fea0003800000 */
[----:B------:R-:W-:-:S04]  /*8740*/  SHF.L.U32 R0, R2, 0x1, RZ ;  /* 0x0000000102007819 */ /* 0x000fc800000006ff */
[----:B------:R-:W-:-:S13]  /*8750*/  ISETP.NE.AND P0, PT, R0, RZ, PT ;  /* 0x000000ff0000720c */ /* 0x000fda0003f05270 */
[----:B------:R-:W-:Y:S01]  /*8760*/  @P0 FFMA R10, R2, 1.84467440737095516160e+19, RZ ;  /* 0x5f800000020a0823 */ /* 0x000fe200000000ff */
[----:B------:R-:W-:Y:S08]  /*8770*/  @!P0 MUFU.RCP R3, R2 ;  /* 0x0000000200038308 */ /* 0x000ff00000001000 */
[----:B------:R-:W1:Y:S02]  /*8780*/  @P0 MUFU.RCP R13, R10 ;  /* 0x0000000a000d0308 */ /* 0x000e640000001000 */
[----:B-1----:R-:W-:-:S04]  /*8790*/  @P0 FFMA R0, R10, R13, -1 ;  /* 0xbf8000000a000423 */ /* 0x002fc8000000000d */
[----:B------:R-:W-:-:S04]  /*87a0*/  @P0 FADD.FTZ R0, -R0, -RZ ;  /* 0x800000ff00000221 */ /* 0x000fc80000010100 */
[----:B------:R-:W-:-:S04]  /*87b0*/  @P0 FFMA R0, R13, R0, R13 ;  /* 0x000000000d000223 */ /* 0x000fc8000000000d */
[----:B------:R-:W-:Y:S01]  /*87c0*/  @P0 FFMA R3, R0, 1.84467440737095516160e+19, RZ ;  /* 0x5f80000000030823 */ /* 0x000fe200000000ff */
[----:B------:R-:W-:Y:S06]  /*87d0*/  BRA `(.L_x_116) ;  /* 0x0000000000887947 */ /* 0x000fec0003800000 */
.L_x_115:
[----:B------:R-:W-:-:S05]  /*87e0*/  VIADD R19, R18, 0xffffff03 ;  /* 0xffffff0312137836 */ /* 0x000fca0000000000 */
[----:B------:R-:W-:-:S13]  /*87f0*/  ISETP.GT.U32.AND P0, PT, R19, 0x1, PT ;  /* 0x000000011300780c */ /* 0x000fda0003f04070 */
[----:B------:R-:W-:Y:S05]  /*8800*/  @P0 BRA `(.L_x_117) ;  /* 0x0000000000780947 */ /* 0x000fea0003800000 */
[----:B------:R-:W-:Y:S02]  /*8810*/  LOP3.LUT R0, R2, 0x7fffff, RZ, 0xc0, !PT ;  /* 0x007fffff02007812 */ /* 0x000fe400078ec0ff */
[----:B------:R-:W-:Y:S02]  /*8820*/  MOV R14, 0x3 ;  /* 0x00000003000e7802 */ /* 0x000fe40000000f00 */
[----:B------:R-:W-:Y:S02]  /*8830*/  LOP3.LUT R0, R0, 0x3f800000, RZ, 0xfc, !PT ;  /* 0x3f80000000007812 */ /* 0x000fe400078efcff */
[----:B------:R-:W-:Y:S02]  /*8840*/  SHF.L.U32 R14, R14, R19, RZ ;  /* 0x000000130e0e7219 */ /* 0x000fe400000006ff */
[----:B------:R-:W1:Y:S02]  /*8850*/  MUFU.RCP R3, R0 ;  /* 0x0000000000037308 */ /* 0x000e640000001000 */
[----:B-1----:R-:W-:-:S04]  /*8860*/  FFMA R10, R0, R3, -1 ;  /* 0xbf800000000a7423 */ /* 0x002fc80000000003 */
[----:B------:R-:W-:-:S04]  /*8870*/  FADD.FTZ R10, -R10, -RZ ;  /* 0x800000ff0a0a7221 */ /* 0x000fc80000010100 */
[CCC-:B------:R-:W-:Y:S01]  /*8880*/  FFMA.RM R12, R3.reuse, R10.reuse, R3.reuse ;  /* 0x0000000a030c7223 */ /* 0x1c0fe20000004003 */
[----:B------:R-:W-:-:S04]  /*8890*/  FFMA.RP R13, R3, R10, R3 ;  /* 0x0000000a030d7223 */ /* 0x000fc80000008003 */
[C---:B------:R-:W-:Y:S02]  /*88a0*/  LOP3.LUT R3, R12.reuse, 0x7fffff, RZ, 0xc0, !PT ;  /* 0x007fffff0c037812 */ /* 0x040fe400078ec0ff */
[----:B------:R-:W-:Y:S02]  /*88b0*/  FSETP.NEU.FTZ.AND P0, PT, R12, R13, PT ;  /* 0x0000000d0c00720b */ /* 0x000fe40003f1d000 */
[----:B------:R-:W-:Y:S02]  /*88c0*/  LOP3.LUT R3, R3, 0x800000, RZ, 0xfc, !PT ;  /* 0x0080000003037812 */ /* 0x000fe400078efcff */
[----:B------:R-:W-:Y:S02]  /*88d0*/  SEL R10, RZ, 0xffffffff, !P0 ;  /* 0xffffffffff0a7807 */ /* 0x000fe40004000000 */
[----:B------:R-:W-:-:S03]  /*88e0*/  LOP3.LUT R14, R14, R3, RZ, 0xc0, !PT ;  /* 0x000000030e0e7212 */ /* 0x000fc600078ec0ff */
[----:B------:R-:W-:Y:S01]  /*88f0*/  IMAD.MOV R10, RZ, RZ, -R10 ;  /* 0x000000ffff0a7224 */ /* 0x000fe200078e0a0a */
[----:B------:R-:W-:-:S04]  /*8900*/  SHF.R.U32.HI R14, RZ, R19, R14 ;  /* 0x00000013ff0e7219 */ /* 0x000fc8000001160e */
[----:B------:R-:W-:Y:S02]  /*8910*/  LOP3.LUT P1, RZ, R10, R19, R3, 0xf8, !PT ;  /* 0x000000130aff7212 */ /* 0x000fe4000782f803 */
[C---:B------:R-:W-:Y:S02]  /*8920*/  LOP3.LUT P0, RZ, R14.reuse, 0x1, RZ, 0xc0, !PT ;  /* 0x000000010eff7812 */ /* 0x040fe4000780c0ff */
[----:B------:R-:W-:-:S04]  /*8930*/  LOP3.LUT P2, RZ, R14, 0x2, RZ, 0xc0, !PT ;  /* 0x000000020eff7812 */ /* 0x000fc8000784c0ff */
[----:B------:R-:W-:Y:S02]  /*8940*/  PLOP3.LUT P0, PT, P0, P1, P2, 0xe0, 0x0 ;  /* 0x000000000000781c */ /* 0x000fe40000703c20 */
[----:B------:R-:W-:Y:S02]  /*8950*/  LOP3.LUT P1, RZ, R2, 0x7fffff, RZ, 0xc0, !PT ;  /* 0x007fffff02ff7812 */ /* 0x000fe4000782c0ff */
[----:B------:R-:W-:-:S04]  /*8960*/  SEL R0, RZ, 0x1, !P0 ;  /* 0x00000001ff007807 */ /* 0x000fc80004000000 */
[----:B------:R-:W-:-:S04]  /*8970*/  IADD3 R0, -R0, RZ, RZ ;  /* 0x000000ff00007210 */ /* 0x000fc80007ffe1ff */
[----:B------:R-:W-:Y:S01]  /*8980*/  ISETP.GE.AND P0, PT, R0, RZ, PT ;  /* 0x000000ff0000720c */ /* 0x000fe20003f06270 */
[----:B------:R-:W-:-:S05]  /*8990*/  VIADD R0, R18, 0xffffff04 ;  /* 0xffffff0412007836 */ /* 0x000fca0000000000 */
[----:B------:R-:W-:-:S07]  /*89a0*/  SHF.R.U32.HI R3, RZ, R0, R3 ;  /* 0x00000000ff037219 */ /* 0x000fce0000011603 */
[----:B------:R-:W-:-:S05]  /*89b0*/  @!P0 IADD3 R3, R3, 0x1, RZ ;  /* 0x0000000103038810 */ /* 0x000fca0007ffe0ff */
[----:B------:R-:W-:-:S05]  /*89c0*/  @!P1 IMAD.SHL.U32 R3, R3, 0x2, RZ ;  /* 0x0000000203039824 */ /* 0x000fca00078e00ff */
[----:B------:R-:W-:Y:S01]  /*89d0*/  LOP3.LUT R3, R3, 0x80000000, R2, 0xf8, !PT ;  /* 0x8000000003037812 */ /* 0x000fe200078ef802 */
[----:B------:R-:W-:Y:S06]  /*89e0*/  BRA `(.L_x_116) ;  /* 0x0000000000047947 */ /* 0x000fec0003800000 */
.L_x_117:
[----:B------:R1:W2:Y:S02]  /*89f0*/  MUFU.RCP R3, R2 ;  /* 0x0000000200037308 */ /* 0x0002a40000001000 */
.L_x_116:
[----:B------:R-:W-:Y:S05]  /*8a00*/  BSYNC B2 ;  /* 0x0000000000027941 */ /* 0x000fea0003800000 */
.L_x_114:
[----:B--2---:R-:W-:Y:S01]  /*8a10*/  MOV R0, R3 ;  /* 0x0000000300007202 */ /* 0x004fe20000000f00 */
[----:B-1----:R-:W-:Y:S01]  /*8a20*/  IMAD.MOV.U32 R2, RZ, RZ, R15 ;  /* 0x000000ffff027224 */ /* 0x002fe200078e000f */
[----:B------:R-:W-:-:S04]  /*8a30*/  MOV R3, 0x0 ;  /* 0x0000000000037802 */ /* 0x000fc80000000f00 */
[----:B------:R-:W-:Y:S05]  /*8a40*/  RET.REL.NODEC R2 `(_ZN7cutlass13device_kernelINS_4fmha6kernel28FmhaKernelTmaWarpSpecializedINS1_10collective30FmhaMainloopTmaWarpSpecializedINS_10bfloat16_tEffN4cute5tupleIJNS7_1CILi128EEENS9_ILi64EEESB_EEENS8_IJiNS9_ILi1EEENS8_IJiiEEEEEESF_SF_NS4_14ResidualFusionEJEEENS4_15FmhaFwdEpilogueIS6_fNS8_IJSB_SB_SB_EEEEENS2_23IndividualTileSchedulerEJEEEEEvNT_6ParamsE) ;  /* 0xffffff74026c7950 */ /* 0x000fea0003c3ffff */
.L_x_118:
[----:B------:R-:W-:-:S00]  /*8a50*/  BRA `(.L_x_118) ;  /* 0xfffffffc00fc7947 */ /* 0x000fc0000383ffff */
[----:B------:R-:W-:-:S00]  /*8a60*/  NOP ;  /* 0x0000000000007918 */ /* 0x000fc00000000000 */
        /* <DEDUP_REMOVED lines=9> */
.L_x_119:


//--------------------- .nv.global.init           --------------------------
	.section	.nv.global.init,"aw",@progbits
.nv.global.init:
	.type		$str$24,@object
	.size		$str$24,($str$25 - $str$24)
$str$24:
        /*0000*/ 	.byte	0x28, 0x61, 0x64, 0x64, 0x72, 0x65, 0x73, 0x73, 0x20, 0x26, 0x20, 0x6d, 0x61, 0x73, 0x6b, 0x29
        /*0010*/ 	.byte	0x20, 0x3d, 0x3d, 0x20, 0x30, 0x00
	.type		$str$25,@object
	.size		$str$25,(__unnamed_1 - $str$25)
$str$25:
        /*0016*/ 	.byte	0x2f, 0x74, 0x6d, 0x70, 0x2f, 0x63, 0x75, 0x74, 0x6c, 0x61, 0x73, 0x73, 0x5f, 0x73, 0x77, 0x65
        /*0026*/ 	.byte	0x65, 0x70, 0x5f, 0x73, 0x72, 0x63, 0x2f, 0x69, 0x6e, 0x63, 0x6c, 0x75, 0x64, 0x65, 0x2f, 0x63
        /*0036*/ 	.byte	0x75, 0x74, 0x65, 0x2f, 0x70, 0x6f, 0x69, 0x6e, 0x74, 0x65, 0x72, 0x5f, 0x66, 0x6c, 0x61, 0x67
        /*0046*/ 	.byte	0x67, 0x65, 0x64, 0x2e, 0x68, 0x70, 0x70, 0x00
	.type		__unnamed_1,@object
	.size		__unnamed_1,(.L_0 - __unnamed_1)
__unnamed_1:
        /*004e*/ 	.byte	0x61, 0x75, 0x74, 0x6f, 0x20, 0x63, 0x75, 0x74, 0x65, 0x3a, 0x3a, 0x61, 0x73, 0x5f, 0x70, 0x6f
        /* <DEDUP_REMOVED lines=27> */
        /*020e*/ 	.byte	0x32, 0x30, 0x34, 0x38, 0x3e, 0x3e, 0x3e, 0x3e, 0x3e, 0x5d, 0x00
.L_0:


//--------------------- .nv.shared._ZN7cutlass13device_kernelINS_4fmha6kernel28FmhaKernelTmaWarpSpecializedINS1_10collective30FmhaMainloopTmaWarpSpecializedINS_10bfloat16_tEffN4cute5tupleIJNS7_1CILi128EEENS9_ILi64EEESB_EEENS8_IJiNS9_ILi1EEENS8_IJiiEEEEEESF_SF_NS4_14ResidualFusionEJEEENS4_15FmhaFwdEpilogueIS6_fNS8_IJSB_SB_SB_EEEEENS2_23IndividualTileSchedulerEJEEEEEvNT_6ParamsE --------------------------
	.section	.nv.shared._ZN7cutlass13device_kernelINS_4fmha6kernel28FmhaKernelTmaWarpSpecializedINS1_10collective30FmhaMainloopTmaWarpSpecializedINS_10bfloat16_tEffN4cute5tupleIJNS7_1CILi128EEENS9_ILi64EEESB_EEENS8_IJiNS9_ILi1EEENS8_IJiiEEEEEESF_SF_NS4_14ResidualFusionEJEEENS4_15FmhaFwdEpilogueIS6_fNS8_IJSB_SB_SB_EEEEENS2_23IndividualTileSchedulerEJEEEEEvNT_6ParamsE,"aw",@nobits
	.sectionflags	@""
	.align	16
	.zero		1024


//--------------------- .nv.shared.reserved.0     --------------------------
	.section	.nv.shared.reserved.0,"aw",@nobits
	.weak		__nv_reservedSMEM_offset_0_alias
	.size		__nv_reservedSMEM_offset_0_alias, 0, 0
	.other		__nv_reservedSMEM_offset_0_alias,@"STO_CUDA_RESERVED_SHARED STV_DEFAULT"
__nv_reservedSMEM_offset_0_alias:
	.zero		0


//--------------------- .nv.global                --------------------------
	.section	.nv.global,"aw",@nobits
.nv.global:
	.type		_ZN39_INTERNAL_dd11ec6f_4_k_cu_b223f004_30944cute1_E,@object
	.size		_ZN39_INTERNAL_dd11ec6f_4_k_cu_b223f004_30944cute1_E,(_ZN39_INTERNAL_dd11ec6f_4_k_cu_b223f004_30944cuda3std3__45__cpo6cbeginE - _ZN39_INTERNAL_dd11ec6f_4_k_cu_b223f004_30944cute1_E)
_ZN39_INTERNAL_dd11ec6f_4_k_cu_b223f004_30944cute1_E:
	.zero		1
	.type		_ZN39_INTERNAL_dd11ec6f_4_k_cu_b223f004_30944cuda3std3__45__cpo6cbeginE,@object
	.size		_ZN39_INTERNAL_dd11ec6f_4_k_cu_b223f004_30944cuda3std3__45__cpo6cbeginE,(_ZN39_INTERNAL_dd11ec6f_4_k_cu_b223f004_30944cuda3std3__48in_placeE - _ZN39_INTERNAL_dd11ec6f_4_k_cu_b223f004_30944cuda3std3__45__cpo6cbeginE)
_ZN39_INTERNAL_dd11ec6f_4_k_cu_b223f004_30944cuda3std3__45__cpo6cbeginE:
	.zero		1
	.type		_ZN39_INTERNAL_dd11ec6f_4_k_cu_b223f004_30944cuda3std3__48in_placeE,@object
	.size		_ZN39_INTERNAL_dd11ec6f_4_k_cu_b223f004_30944cuda3std3__48in_placeE,(_ZN39_INTERNAL_dd11ec6f_4_k_cu_b223f004_30944cuda3std6ranges3__45__cpo9iter_moveE - _ZN39_INTERNAL_dd11ec6f_4_k_cu_b223f004_30944cuda3std3__48in_placeE)
_ZN39_INTERNAL_dd11ec6f_4_k_cu_b223f004_30944cuda3std3__48in_placeE:
	.zero		1
	.type		_ZN39_INTERNAL_dd11ec6f_4_k_cu_b223f004_30944cuda3std6ranges3__45__cpo9iter_moveE,@object
	.size		_ZN39_INTERNAL_dd11ec6f_4_k_cu_b223f004_30944cuda3std6ranges3__45__cpo9iter_moveE,(_ZN39_INTERNAL_dd11ec6f_4_k_cu_b223f004_30944cuda3std3__45__cpo5beginE - _ZN39_INTERNAL_dd11ec6f_4_k_cu_b223f004_30944cuda3std6ranges3__45__cpo9iter_moveE)
_ZN39_INTERNAL_dd11ec6f_4_k_cu_b223f004_30944cuda3std6ranges3__45__cpo9iter_moveE:
	.zero		1
	.type		_ZN39_INTERNAL_dd11ec6f_4_k_cu_b223f004_30944cuda3std3__45__cpo5beginE,@object
	.size		_ZN39_INTERNAL_dd11ec6f_4_k_cu_b223f004_30944cuda3std3__45__cpo5beginE,(_ZN39_INTERNAL_dd11ec6f_4_k_cu_b223f004_30944cuda3std3__441_GLOBAL__N__dd11ec6f_4_k_cu_b223f004_30946ignoreE - _ZN39_INTERNAL_dd11ec6f_4_k_cu_b223f004_30944cuda3std3__45__cpo5beginE)
_ZN39_INTERNAL_dd11ec6f_4_k_cu_b223f004_30944cuda3std3__45__cpo5beginE:
	.zero		1
	.type		_ZN39_INTERNAL_dd11ec6f_4_k_cu_b223f004_30944cuda3std3__441_GLOBAL__N__dd11ec6f_4_k_cu_b223f004_30946ignoreE,@object
	.size		_ZN39_INTERNAL_dd11ec6f_4_k_cu_b223f004_30944cuda3std3__441_GLOBAL__N__dd11ec6f_4_k_cu_b223f004_30946ignoreE,(_ZN39_INTERNAL_dd11ec6f_4_k_cu_b223f004_30944cute7productE - _ZN39_INTERNAL_dd11ec6f_4_k_cu_b223f004_30944cuda3std3__441_GLOBAL__N__dd11ec6f_4_k_cu_b223f004_30946ignoreE)
_ZN39_INTERNAL_dd11ec6f_4_k_cu_b223f004_30944cuda3std3__441_GLOBAL__N__dd11ec6f_4_k_cu_b223f004_30946ignoreE:
	.zero		1
	.type		_ZN39_INTERNAL_dd11ec6f_4_k_cu_b223f004_30944cute7productE,@object
	.size		_ZN39_INTERNAL_dd11ec6f_4_k_cu_b223f004_30944cute7productE,(_ZN39_INTERNAL_dd11ec6f_4_k_cu_b223f004_30944cuda3std3__45__cpo3endE - _ZN39_INTERNAL_dd11ec6f_4_k_cu_b223f004_30944cute7productE)
_ZN39_INTERNAL_dd11ec6f_4_k_cu_b223f004_30944cute7productE:
	.zero		1
	.type		_ZN39_INTERNAL_dd11ec6f_4_k_cu_b223f004_30944cuda3std3__45__cpo3endE,@object
	.size		_ZN39_INTERNAL_dd11ec6f_4_k_cu_b223f004_30944cuda3std3__45__cpo3endE,(_ZN39_INTERNAL_dd11ec6f_4_k_cu_b223f004_30944cuda3std3__419piecewise_constructE - _ZN39_INTERNAL_dd11ec6f_4_k_cu_b223f004_30944cuda3std3__45__cpo3endE)
_ZN39_INTERNAL_dd11ec6f_4_k_cu_b223f004_30944cuda3std3__45__cpo3endE:
	.zero		1
	.type		_ZN39_INTERNAL_dd11ec6f_4_k_cu_b223f004_30944cuda3std3__419piecewise_constructE,@object
	.size		_ZN39_INTERNAL_dd11ec6f_4_k_cu_b223f004_30944cuda3std3__419piecewise_constructE,(_ZN39_INTERNAL_dd11ec6f_4_k_cu_b223f004_30944cuda3std3__45__cpo4cendE - _ZN39_INTERNAL_dd11ec6f_4_k_cu_b223f004_30944cuda3std3__419piecewise_constructE)
_ZN39_INTERNAL_dd11ec6f_4_k_cu_b223f004_30944cuda3std3__419piecewise_constructE:
	.zero		1
	.type		_ZN39_INTERNAL_dd11ec6f_4_k_cu_b223f004_30944cuda3std3__45__cpo4cendE,@object
	.size		_ZN39_INTERNAL_dd11ec6f_4_k_cu_b223f004_30944cuda3std3__45__cpo4cendE,(_ZN39_INTERNAL_dd11ec6f_4_k_cu_b223f004_30944cuda3std6ranges3__45__cpo4swapE - _ZN39_INTERNAL_dd11ec6f_4_k_cu_b223f004_30944cuda3std3__45__cpo4cendE)
_ZN39_INTERNAL_dd11ec6f_4_k_cu_b223f004_30944cuda3std3__45__cpo4cendE:
	.zero		1
	.type		_ZN39_INTERNAL_dd11ec6f_4_k_cu_b223f004_30944cuda3std6ranges3__45__cpo4swapE,@object
	.size		_ZN39_INTERNAL_dd11ec6f_4_k_cu_b223f004_30944cuda3std6ranges3__45__cpo4swapE,(.L_8 - _ZN39_INTERNAL_dd11ec6f_4_k_cu_b223f004_30944cuda3std6ranges3__45__cpo4swapE)
_ZN39_INTERNAL_dd11ec6f_4_k_cu_b223f004_30944cuda3std6ranges3__45__cpo4swapE:
	.zero		1
.L_8:


//--------------------- .nv.constant0._ZN7cutlass13device_kernelINS_4fmha6kernel28FmhaKernelTmaWarpSpecializedINS1_10collective30FmhaMainloopTmaWarpSpecializedINS_10bfloat16_tEffN4cute5tupleIJNS7_1CILi128EEENS9_ILi64EEESB_EEENS8_IJiNS9_ILi1EEENS8_IJiiEEEEEESF_SF_NS4_14ResidualFusionEJEEENS4_15FmhaFwdEpilogueIS6_fNS8_IJSB_SB_SB_EEEEENS2_23IndividualTileSchedulerEJEEEEEvNT_6ParamsE --------------------------
	.section	.nv.constant0._ZN7cutlass13device_kernelINS_4fmha6kernel28FmhaKernelTmaWarpSpecializedINS1_10collective30FmhaMainloopTmaWarpSpecializedINS_10bfloat16_tEffN4cute5tupleIJNS7_1CILi128EEENS9_ILi64EEESB_EEENS8_IJiNS9_ILi1EEENS8_IJiiEEEEEESF_SF_NS4_14ResidualFusionEJEEENS4_15FmhaFwdEpilogueIS6_fNS8_IJSB_SB_SB_EEEEENS2_23IndividualTileSchedulerEJEEEEEvNT_6ParamsE,"a",@progbits
	.sectionflags	@""
	.align	4
.nv.constant0._ZN7cutlass13device_kernelINS_4fmha6kernel28FmhaKernelTmaWarpSpecializedINS1_10collective30FmhaMainloopTmaWarpSpecializedINS_10bfloat16_tEffN4cute5tupleIJNS7_1CILi128EEENS9_ILi64EEESB_EEENS8_IJiNS9_ILi1EEENS8_IJiiEEEEEESF_SF_NS4_14ResidualFusionEJEEENS4_15FmhaFwdEpilogueIS6_fNS8_IJSB_SB_SB_EEEEENS2_23IndividualTileSchedulerEJEEEEEvNT_6ParamsE:
	.zero		2688


//--------------------- SYMBOLS --------------------------

	.type		.nv.reservedSmem.offset0,@object
	.size		.nv.reservedSmem.offset0,0x4
	.type		__assertfail,@function
